// auto-generated by cutlass_sweep.gemm — config: {"arch": "sm_90", "cluster_m": 4, "cluster_n": 1, "dtype": "fp16", "dtype_b": "fp16", "layout": "nt", "stages": 0, "tile_k": 64, "tile_m": 128, "tile_n": 256}
#include "cutlass/cutlass.h"
#include "cutlass/gemm/collective/collective_builder.hpp"
#include "cutlass/gemm/device/gemm_universal_adapter.h"
#include "cutlass/gemm/kernel/gemm_universal.hpp"
#include "cutlass/epilogue/collective/collective_builder.hpp"

using ElemA = cutlass::half_t;
using ElemB = cutlass::half_t;
using ElemCD = cutlass::half_t;
using Acc  = float;
using TileShape    = cute::Shape<cute::_128, cute::_256, cute::_64>;
using ClusterShape = cute::Shape<cute::_4, cute::_1, cute::_1>;

using CollectiveEpilogue = typename cutlass::epilogue::collective::CollectiveBuilder<
    cutlass::arch::Sm90, cutlass::arch::OpClassTensorOp,
    TileShape, ClusterShape,
    cutlass::epilogue::collective::EpilogueTileAuto,
    Acc, Acc,
    ElemCD, cutlass::layout::RowMajor, 128 / cutlass::sizeof_bits<ElemCD>::value,
    ElemCD, cutlass::layout::RowMajor, 128 / cutlass::sizeof_bits<ElemCD>::value,
    cutlass::epilogue::collective::EpilogueScheduleAuto
  >::CollectiveOp;

using CollectiveMainloop = typename cutlass::gemm::collective::CollectiveBuilder<
    cutlass::arch::Sm90, cutlass::arch::OpClassTensorOp,
    ElemA, cutlass::layout::RowMajor, 128 / cutlass::sizeof_bits<ElemA>::value,
    ElemB, cutlass::layout::ColumnMajor, 128 / cutlass::sizeof_bits<ElemB>::value,
    Acc,
    TileShape, ClusterShape,
    cutlass::gemm::collective::StageCountAutoCarveout<static_cast<int>(sizeof(typename CollectiveEpilogue::SharedStorage))>,
    cutlass::gemm::collective::KernelScheduleAuto
  >::CollectiveOp;

using GemmKernel = cutlass::gemm::kernel::GemmUniversal<
    cute::Shape<int,int,int,int>,
    CollectiveMainloop,
    CollectiveEpilogue
>;
using Gemm = cutlass::gemm::device::GemmUniversalAdapter<GemmKernel>;

// Force the device kernel symbol into the cubin without needing a host main.
auto* _anchor = &cutlass::device_kernel<GemmKernel>;


// ===== COMPILED SASS (sm_90a) =====

	.target	sm_90a

	.elftype	@"ET_EXEC"


//--------------------- .note.nv.tkinfo           --------------------------
	.section	.note.nv.tkinfo,"",@"SHT_NOTE"
	.sectionflags	@"SHF_NOTE_NV_TKINFO"
	.tkinfo
        /*0018*/ 	.word	0x00000002
        /*0030*/ 	.string	""
        /*0030*/ 	.string	"ptxas"
        /*0030*/ 	.string	"Cuda compilation tools, release 13.0, V13.0.88"
        /*0030*/ 	.string	"Build cuda_13.0.r13.0/compiler.36424714_0"
        /*0030*/ 	.string	"-arch sm_90a -m 64 "



//--------------------- .note.nv.cuinfo           --------------------------
	.section	.note.nv.cuinfo,"",@"SHT_NOTE"
	.sectionflags	@"SHF_NOTE_NV_CUINFO"
        /*0018*/ 	.short	0x0002
        /*001a*/ 	.short	0x005a
        /*001c*/ 	.short	0x0082
	.zero		2


//--------------------- .nv.info                  --------------------------
	.section	.nv.info,"",@"SHT_CUDA_INFO"
	.align	4


	//----- nvinfo : EIATTR_REGCOUNT
	.align		4
        /*0000*/ 	.byte	0x04, 0x2f
        /*0002*/ 	.short	(.L_15 - .L_14)
	.align		4
.L_14:
        /*0004*/ 	.word	index@(_ZN7cutlass13device_kernelINS_4gemm6kernel13GemmUniversalIN4cute5tupleIJiiiiEEENS1_10collective13CollectiveMmaINS1_34MainloopSm90TmaGmmaWarpSpecializedILi4ENS5_IJNS4_1CILi4EEENSA_ILi1EEESC_EEENS1_35KernelTmaWarpSpecializedCooperativeEEENS5_IJNSA_ILi128EEENSA_ILi256EEENSA_ILi64EEEEEENS_6half_tENS5_IJlSC_lEEESK_SL_NS4_8TiledMMAINS4_8MMA_AtomIJNS4_4SM904GMMA26MMA_64x256x16_F32F16F16_SSILNSP_5MajorE0ELSR_0ELNSP_7ScaleInE1ELSS_1EEEEEENS4_6LayoutINS5_IJNSA_ILi2EEESC_SC_EEENS5_IJSC_NSA_ILi0EEESY_EEEEENS5_IJNS4_10UnderscoreES11_S11_EEEEENS4_13SM90_TMA_LOADENS4_14ComposedLayoutINS4_7SwizzleILi3ELi4ELi3EEENS4_18smem_ptr_flag_bitsILi16EEENSV_INS5_IJNSA_ILi8EEESI_EEENS5_IJSI_SC_EEEEEEEvNS4_8identityENS4_23SM90_TMA_LOAD_MULTICASTES1E_vS1F_EENS_8epilogue10collective6detail29Sm90TmaWarpSpecializedAdapterINS1J_15DefaultEpilogueISK_SL_SL_NS1I_6thread17LinearCombinationISK_Li1EffLNS1N_9ScaleType4KindE0ELNS_15FloatRoundStyleE2ESK_EENS1_15EpilogueDefaultEEEEEvvEEEEvNT_6ParamsE)
        /*0008*/ 	.word	0x000000a8


	//----- nvinfo : EIATTR_FRAME_SIZE
	.align		4
.L_15:
        /*000c*/ 	.byte	0x04, 0x11
        /*000e*/ 	.short	(.L_17 - .L_16)
	.align		4
.L_16:
        /*0010*/ 	.word	index@(_ZN7cutlass13device_kernelINS_4gemm6kernel13GemmUniversalIN4cute5tupleIJiiiiEEENS1_10collective13CollectiveMmaINS1_34MainloopSm90TmaGmmaWarpSpecializedILi4ENS5_IJNS4_1CILi4EEENSA_ILi1EEESC_EEENS1_35KernelTmaWarpSpecializedCooperativeEEENS5_IJNSA_ILi128EEENSA_ILi256EEENSA_ILi64EEEEEENS_6half_tENS5_IJlSC_lEEESK_SL_NS4_8TiledMMAINS4_8MMA_AtomIJNS4_4SM904GMMA26MMA_64x256x16_F32F16F16_SSILNSP_5MajorE0ELSR_0ELNSP_7ScaleInE1ELSS_1EEEEEENS4_6LayoutINS5_IJNSA_ILi2EEESC_SC_EEENS5_IJSC_NSA_ILi0EEESY_EEEEENS5_IJNS4_10UnderscoreES11_S11_EEEEENS4_13SM90_TMA_LOADENS4_14ComposedLayoutINS4_7SwizzleILi3ELi4ELi3EEENS4_18smem_ptr_flag_bitsILi16EEENSV_INS5_IJNSA_ILi8EEESI_EEENS5_IJSI_SC_EEEEEEEvNS4_8identityENS4_23SM90_TMA_LOAD_MULTICASTES1E_vS1F_EENS_8epilogue10collective6detail29Sm90TmaWarpSpecializedAdapterINS1J_15DefaultEpilogueISK_SL_SL_NS1I_6thread17LinearCombinationISK_Li1EffLNS1N_9ScaleType4KindE0ELNS_15FloatRoundStyleE2ESK_EENS1_15EpilogueDefaultEEEEEvvEEEEvNT_6ParamsE)
        /*0014*/ 	.word	0x00000000


	//----- nvinfo : EIATTR_MIN_STACK_SIZE
	.align		4
.L_17:
        /*0018*/ 	.byte	0x04, 0x12
        /*001a*/ 	.short	(.L_19 - .L_18)
	.align		4
.L_18:
        /*001c*/ 	.word	index@(_ZN7cutlass13device_kernelINS_4gemm6kernel13GemmUniversalIN4cute5tupleIJiiiiEEENS1_10collective13CollectiveMmaINS1_34MainloopSm90TmaGmmaWarpSpecializedILi4ENS5_IJNS4_1CILi4EEENSA_ILi1EEESC_EEENS1_35KernelTmaWarpSpecializedCooperativeEEENS5_IJNSA_ILi128EEENSA_ILi256EEENSA_ILi64EEEEEENS_6half_tENS5_IJlSC_lEEESK_SL_NS4_8TiledMMAINS4_8MMA_AtomIJNS4_4SM904GMMA26MMA_64x256x16_F32F16F16_SSILNSP_5MajorE0ELSR_0ELNSP_7ScaleInE1ELSS_1EEEEEENS4_6LayoutINS5_IJNSA_ILi2EEESC_SC_EEENS5_IJSC_NSA_ILi0EEESY_EEEEENS5_IJNS4_10UnderscoreES11_S11_EEEEENS4_13SM90_TMA_LOADENS4_14ComposedLayoutINS4_7SwizzleILi3ELi4ELi3EEENS4_18smem_ptr_flag_bitsILi16EEENSV_INS5_IJNSA_ILi8EEESI_EEENS5_IJSI_SC_EEEEEEEvNS4_8identityENS4_23SM90_TMA_LOAD_MULTICASTES1E_vS1F_EENS_8epilogue10collective6detail29Sm90TmaWarpSpecializedAdapterINS1J_15DefaultEpilogueISK_SL_SL_NS1I_6thread17LinearCombinationISK_Li1EffLNS1N_9ScaleType4KindE0ELNS_15FloatRoundStyleE2ESK_EENS1_15EpilogueDefaultEEEEEvvEEEEvNT_6ParamsE)
        /*0020*/ 	.word	0x00000000
.L_19:


//--------------------- .nv.compat                --------------------------
	.section	.nv.compat,"",@"SHT_CUDA_COMPAT_INFO"
	.align	4
        /*0000*/ 	.byte	0x02, 0x09, 0x01, 0x00, 0x02, 0x02, 0x04, 0x00, 0x02, 0x05, 0x05, 0x00, 0x03, 0x07, 0x01, 0x01
        /*0010*/ 	.byte	0x02, 0x03, 0x01, 0x00, 0x02, 0x06, 0x01, 0x00, 0x04, 0x0b, 0x08, 0x00, 0x00, 0x00, 0x00, 0x00
        /*0020*/ 	.byte	0x00, 0x00, 0x00, 0x00


//--------------------- .nv.info._ZN7cutlass13device_kernelINS_4gemm6kernel13GemmUniversalIN4cute5tupleIJiiiiEEENS1_10collective13CollectiveMmaINS1_34MainloopSm90TmaGmmaWarpSpecializedILi4ENS5_IJNS4_1CILi4EEENSA_ILi1EEESC_EEENS1_35KernelTmaWarpSpecializedCooperativeEEENS5_IJNSA_ILi128EEENSA_ILi256EEENSA_ILi64EEEEEENS_6half_tENS5_IJlSC_lEEESK_SL_NS4_8TiledMMAINS4_8MMA_AtomIJNS4_4SM904GMMA26MMA_64x256x16_F32F16F16_SSILNSP_5MajorE0ELSR_0ELNSP_7ScaleInE1ELSS_1EEEEEENS4_6LayoutINS5_IJNSA_ILi2EEESC_SC_EEENS5_IJSC_NSA_ILi0EEESY_EEEEENS5_IJNS4_10UnderscoreES11_S11_EEEEENS4_13SM90_TMA_LOADENS4_14ComposedLayoutINS4_7SwizzleILi3ELi4ELi3EEENS4_18smem_ptr_flag_bitsILi16EEENSV_INS5_IJNSA_ILi8EEESI_EEENS5_IJSI_SC_EEEEEEEvNS4_8identityENS4_23SM90_TMA_LOAD_MULTICASTES1E_vS1F_EENS_8epilogue10collective6detail29Sm90TmaWarpSpecializedAdapterINS1J_15DefaultEpilogueISK_SL_SL_NS1I_6thread17LinearCombinationISK_Li1EffLNS1N_9ScaleType4KindE0ELNS_15FloatRoundStyleE2ESK_EENS1_15EpilogueDefaultEEEEEvvEEEEvNT_6ParamsE --------------------------
	.section	.nv.info._ZN7cutlass13device_kernelINS_4gemm6kernel13GemmUniversalIN4cute5tupleIJiiiiEEENS1_10collective13CollectiveMmaINS1_34MainloopSm90TmaGmmaWarpSpecializedILi4ENS5_IJNS4_1CILi4EEENSA_ILi1EEESC_EEENS1_35KernelTmaWarpSpecializedCooperativeEEENS5_IJNSA_ILi128EEENSA_ILi256EEENSA_ILi64EEEEEENS_6half_tENS5_IJlSC_lEEESK_SL_NS4_8TiledMMAINS4_8MMA_AtomIJNS4_4SM904GMMA26MMA_64x256x16_F32F16F16_SSILNSP_5MajorE0ELSR_0ELNSP_7ScaleInE1ELSS_1EEEEEENS4_6LayoutINS5_IJNSA_ILi2EEESC_SC_EEENS5_IJSC_NSA_ILi0EEESY_EEEEENS5_IJNS4_10UnderscoreES11_S11_EEEEENS4_13SM90_TMA_LOADENS4_14ComposedLayoutINS4_7SwizzleILi3ELi4ELi3EEENS4_18smem_ptr_flag_bitsILi16EEENSV_INS5_IJNSA_ILi8EEESI_EEENS5_IJSI_SC_EEEEEEEvNS4_8identityENS4_23SM90_TMA_LOAD_MULTICASTES1E_vS1F_EENS_8epilogue10collective6detail29Sm90TmaWarpSpecializedAdapterINS1J_15DefaultEpilogueISK_SL_SL_NS1I_6thread17LinearCombinationISK_Li1EffLNS1N_9ScaleType4KindE0ELNS_15FloatRoundStyleE2ESK_EENS1_15EpilogueDefaultEEEEEvvEEEEvNT_6ParamsE,"",@"SHT_CUDA_INFO"
	.sectionflags	@""
	.align	4


	//----- nvinfo : EIATTR_CUDA_API_VERSION
	.align		4
        /*0000*/ 	.byte	0x04, 0x37
        /*0002*/ 	.short	(.L_21 - .L_20)
.L_20:
        /*0004*/ 	.word	0x00000082


	//----- nvinfo : EIATTR_KPARAM_INFO
	.align		4
.L_21:
        /*0008*/ 	.byte	0x04, 0x17
        /*000a*/ 	.short	(.L_23 - .L_22)
.L_22:
        /*000c*/ 	.word	0x00000000
        /*0010*/ 	.short	0x0000
        /*0012*/ 	.short	0x0070
        /*0014*/ 	.byte	0x00, 0xf0, 0x01, 0x10


	//----- nvinfo : EIATTR_SPARSE_MMA_MASK
	.align		4
.L_23:
        /*0018*/ 	.byte	0x03, 0x50
        /*001a*/ 	.short	0x0000


	//----- nvinfo : EIATTR_MAXREG_COUNT
	.align		4
        /*001c*/ 	.byte	0x03, 0x1b
        /*001e*/ 	.short	0x00a8


	//----- nvinfo : EIATTR_NUM_BARRIERS
	.align		4
        /*0020*/ 	.byte	0x02, 0x4c
        /*0022*/ 	.byte	0x01
	.zero		1


	//----- nvinfo : EIATTR_EXTERNS
	.align		4
        /*0024*/ 	.byte	0x04, 0x0f
        /*0026*/ 	.short	(.L_25 - .L_24)


	//   ....[0]....
	.align		4
.L_24:
        /*0028*/ 	.word	index@(__assertfail)


	//----- nvinfo : EIATTR_MERCURY_ISA_VERSION
	.align		4
.L_25:
        /*002c*/ 	.byte	0x03, 0x5f
        /*002e*/ 	.short	0x0101


	//----- nvinfo : EIATTR_INT_WARP_WIDE_INSTR_OFFSETS
	.align		4
        /*0030*/ 	.byte	0x04, 0x31
        /*0032*/ 	.short	(.L_27 - .L_26)


	//   ....[0]....
.L_26:
        /*0034*/ 	.word	0x00000480


	//   ....[1]....
        /*0038*/ 	.word	0x000004b0


	//   ....[2]....
        /*003c*/ 	.word	0x00000660


	//   ....[3]....
        /*0040*/ 	.word	0x00001d50


	//----- nvinfo : EIATTR_COOP_GROUP_MASK_REGIDS
	.align		4
.L_27:
        /*0044*/ 	.byte	0x04, 0x29
        /*0046*/ 	.short	(.L_29 - .L_28)


	//   ....[0]....
.L_28:
        /*0048*/ 	.word	0xffffffff


	//   ....[1]....
        /*004c*/ 	.word	0xffffffff


	//   ....[2]....
        /*0050*/ 	.word	0xffffffff


	//   ....[3]....
        /*0054*/ 	.word	0xffffffff


	//   ....[4]....
        /*0058*/ 	.word	0xffffffff


	//   ....[5]....
        /*005c*/ 	.word	0xffffffff


	//----- nvinfo : EIATTR_COOP_GROUP_INSTR_OFFSETS
	.align		4
.L_29:
        /*0060*/ 	.byte	0x04, 0x28
        /*0062*/ 	.short	(.L_31 - .L_30)


	//   ....[0]....
.L_30:
        /*0064*/ 	.word	0x00000060


	//   ....[1]....
        /*0068*/ 	.word	0x00000070


	//   ....[2]....
        /*006c*/ 	.word	0x00000130


	//   ....[3]....
        /*0070*/ 	.word	0x000002d0


	//   ....[4]....
        /*0074*/ 	.word	0x00000810


	//   ....[5]....
        /*0078*/ 	.word	0x00001260


	//----- nvinfo : EIATTR_REG_RECONFIG
	.align		4
.L_31:
        /*007c*/ 	.byte	0x01, 0x54
	.zero		2


	//----- nvinfo : EIATTR_SYSCALL_OFFSETS
	.align		4
        /*0080*/ 	.byte	0x04, 0x46
        /*0082*/ 	.short	(.L_33 - .L_32)


	//   ....[0]....
.L_32:
        /*0084*/ 	.word	0x00001420


	//----- nvinfo : EIATTR_MBARRIER_INSTR_OFFSETS
	.align		4
.L_33:
        /*0088*/ 	.byte	0x04, 0x39
        /*008a*/ 	.short	(.L_35 - .L_34)


	//   ....[0]....
.L_34:
        /*008c*/ 	.word	0x00000230
        /*0090*/ 	.word	0x000000ff
        /*0094*/ 	.word	0x00000000
        /*0098*/ 	.short	0x0100
        /*009a*/ 	.byte	0x08
	.zero		1


	//   ....[1]....
        /*009c*/ 	.word	0x00000240
        /*00a0*/ 	.word	0x000000ff
        /*00a4*/ 	.word	0x00000020
        /*00a8*/ 	.short	0x0100
        /*00aa*/ 	.byte	0x08
	.zero		1


	//   ....[2]....
        /*00ac*/ 	.word	0x00000250
        /*00b0*/ 	.word	0x000000ff
        /*00b4*/ 	.word	0x00000008
        /*00b8*/ 	.short	0x0100
        /*00ba*/ 	.byte	0x08
	.zero		1


	//   ....[3]....
        /*00bc*/ 	.word	0x00000260
        /*00c0*/ 	.word	0x000000ff
        /*00c4*/ 	.word	0x00000028
        /*00c8*/ 	.short	0x0100
        /*00ca*/ 	.byte	0x08
	.zero		1


	//   ....[4]....
        /*00cc*/ 	.word	0x00000270
        /*00d0*/ 	.word	0x000000ff
        /*00d4*/ 	.word	0x00000010
        /*00d8*/ 	.short	0x0100
        /*00da*/ 	.byte	0x08
	.zero		1


	//   ....[5]....
        /*00dc*/ 	.word	0x00000280
        /*00e0*/ 	.word	0x000000ff
        /*00e4*/ 	.word	0x00000030
        /*00e8*/ 	.short	0x0100
        /*00ea*/ 	.byte	0x08
	.zero		1


	//   ....[6]....
        /*00ec*/ 	.word	0x00000290
        /*00f0*/ 	.word	0x000000ff
        /*00f4*/ 	.word	0x00000018
        /*00f8*/ 	.short	0x0100
        /*00fa*/ 	.byte	0x08
	.zero		1


	//   ....[7]....
        /*00fc*/ 	.word	0x000002a0
        /*0100*/ 	.word	0x000000ff
        /*0104*/ 	.word	0x00000038
        /*0108*/ 	.short	0x0100
        /*010a*/ 	.byte	0x08
	.zero		1


	//   ....[8]....
        /*010c*/ 	.word	0x000006f0
        /*0110*/ 	.word	0x000000ff
        /*0114*/ 	.word	0x00000050
        /*0118*/ 	.short	0x0100
        /*011a*/ 	.byte	0x06
	.zero		1


	//   ....[9]....
        /*011c*/ 	.word	0x00000790
        /*0120*/ 	.word	0x000000ff
        /*0124*/ 	.word	0x00000058
        /*0128*/ 	.short	0x0100
        /*012a*/ 	.byte	0x06
	.zero		1


	//   ....[10]....
        /*012c*/ 	.word	0x000014e0
        /*0130*/ 	.word	0x00000003
        /*0134*/ 	.word	0x00000000
        /*0138*/ 	.short	0x010a
        /*013a*/ 	.byte	0x3f
	.zero		1


	//   ....[11]....
        /*013c*/ 	.word	0x00001520
        /*0140*/ 	.word	0x00000003
        /*0144*/ 	.word	0x00000000
        /*0148*/ 	.short	0x010a
        /*014a*/ 	.byte	0x3f
	.zero		1


	//   ....[12]....
        /*014c*/ 	.word	0x00001920
        /*0150*/ 	.word	0x00000005
        /*0154*/ 	.word	0x00000000
        /*0158*/ 	.short	0x010a
        /*015a*/ 	.byte	0x3f
	.zero		1


	//   ....[13]....
        /*015c*/ 	.word	0x00001960
        /*0160*/ 	.word	0x00000005
        /*0164*/ 	.word	0x00000000
        /*0168*/ 	.short	0x010a
        /*016a*/ 	.byte	0x3f
	.zero		1


	//   ....[14]....
        /*016c*/ 	.word	0x00001bf0
        /*0170*/ 	.word	0x00000005
        /*0174*/ 	.word	0x00000000
        /*0178*/ 	.short	0x0101
        /*017a*/ 	.byte	0x3f
	.zero		1


	//   ....[15]....
        /*017c*/ 	.word	0x00001dd0
        /*0180*/ 	.word	0x00000003
        /*0184*/ 	.word	0x00000000
        /*0188*/ 	.short	0x0101
        /*018a*/ 	.byte	0x3f
	.zero		1


	//   ....[16]....
        /*018c*/ 	.word	0x0000abc0
        /*0190*/ 	.word	0x00000017
        /*0194*/ 	.word	0x00000020
        /*0198*/ 	.short	0x010a
        /*019a*/ 	.byte	0x3f
	.zero		1


	//   ....[17]....
        /*019c*/ 	.word	0x0000af80
        /*01a0*/ 	.word	0x00000005
        /*01a4*/ 	.word	0x00000058
        /*01a8*/ 	.short	0x0101
        /*01aa*/ 	.byte	0x3f
	.zero		1


	//   ....[18]....
        /*01ac*/ 	.word	0x0000b6a0
        /*01b0*/ 	.word	0x00000007
        /*01b4*/ 	.word	0x00000000
        /*01b8*/ 	.short	0x010a
        /*01ba*/ 	.byte	0x3f
	.zero		1


	//   ....[19]....
        /*01bc*/ 	.word	0x0000b720
        /*01c0*/ 	.word	0x00000008
        /*01c4*/ 	.word	0x00000000
        /*01c8*/ 	.short	0x010a
        /*01ca*/ 	.byte	0x3f
	.zero		1


	//   ....[20]....
        /*01cc*/ 	.word	0x0000b7b0
        /*01d0*/ 	.word	0x0000000b
        /*01d4*/ 	.word	0x00000000
        /*01d8*/ 	.short	0x010a
        /*01da*/ 	.byte	0x3f
	.zero		1


	//   ....[21]....
        /*01dc*/ 	.word	0x0000b840
        /*01e0*/ 	.word	0x00000003
        /*01e4*/ 	.word	0x00000000
        /*01e8*/ 	.short	0x010a
        /*01ea*/ 	.byte	0x3f
	.zero		1


	//   ....[22]....
        /*01ec*/ 	.word	0x0000b8a0
        /*01f0*/ 	.word	0x00000003
        /*01f4*/ 	.word	0x00000000
        /*01f8*/ 	.short	0x010a
        /*01fa*/ 	.byte	0x3f
	.zero		1


	//   ....[23]....
        /*01fc*/ 	.word	0x0000b8f0
        /*0200*/ 	.word	0x00000005
        /*0204*/ 	.word	0x00000000
        /*0208*/ 	.short	0x010a
        /*020a*/ 	.byte	0x3f
	.zero		1


	//   ....[24]....
        /*020c*/ 	.word	0x0000b9c0
        /*0210*/ 	.word	0x00000017
        /*0214*/ 	.word	0x00000020
        /*0218*/ 	.short	0x010a
        /*021a*/ 	.byte	0x3f
	.zero		1


	//   ....[25]....
        /*021c*/ 	.word	0x0000ba90
        /*0220*/ 	.word	0x00000007
        /*0224*/ 	.word	0x00000000
        /*0228*/ 	.short	0x010a
        /*022a*/ 	.byte	0x3f
	.zero		1


	//   ....[26]....
        /*022c*/ 	.word	0x0000bae0
        /*0230*/ 	.word	0x00000008
        /*0234*/ 	.word	0x00000000
        /*0238*/ 	.short	0x010a
        /*023a*/ 	.byte	0x3f
	.zero		1


	//   ....[27]....
        /*023c*/ 	.word	0x0000bb30
        /*0240*/ 	.word	0x0000000b
        /*0244*/ 	.word	0x00000000
        /*0248*/ 	.short	0x010a
        /*024a*/ 	.byte	0x3f
	.zero		1


	//----- nvinfo : EIATTR_NUM_MBARRIERS
	.align		4
.L_35:
        /*024c*/ 	.byte	0x03, 0x38
        /*024e*/ 	.short	0x000a


	//----- nvinfo : EIATTR_EXIT_INSTR_OFFSETS
	.align		4
        /*0250*/ 	.byte	0x04, 0x1c
        /*0252*/ 	.short	(.L_37 - .L_36)


	//   ....[0]....
.L_36:
        /*0254*/ 	.word	0x00000970


	//   ....[1]....
        /*0258*/ 	.word	0x00001190


	//   ....[2]....
        /*025c*/ 	.word	0x0000a2e0


	//   ....[3]....
        /*0260*/ 	.word	0x0000a840


	//   ....[4]....
        /*0264*/ 	.word	0x0000b890


	//----- nvinfo : EIATTR_MAX_THREADS
	.align		4
.L_37:
        /*0268*/ 	.byte	0x04, 0x05
        /*026a*/ 	.short	(.L_39 - .L_38)
.L_38:
        /*026c*/ 	.word	0x00000180
        /*0270*/ 	.word	0x00000001
        /*0274*/ 	.word	0x00000001


	//----- nvinfo : EIATTR_CRS_STACK_SIZE
	.align		4
.L_39:
        /*0278*/ 	.byte	0x04, 0x1e
        /*027a*/ 	.short	(.L_41 - .L_40)
.L_40:
        /*027c*/ 	.word	0x00000000


	//----- nvinfo : EIATTR_CBANK_PARAM_SIZE
	.align		4
.L_41:
        /*0280*/ 	.byte	0x03, 0x19
        /*0282*/ 	.short	0x0470


	//----- nvinfo : EIATTR_PARAM_CBANK
	.align		4
        /*0284*/ 	.byte	0x04, 0x0a
        /*0286*/ 	.short	(.L_43 - .L_42)
	.align		4
.L_42:
        /*0288*/ 	.word	index@(.nv.constant0._ZN7cutlass13device_kernelINS_4gemm6kernel13GemmUniversalIN4cute5tupleIJiiiiEEENS1_10collective13CollectiveMmaINS1_34MainloopSm90TmaGmmaWarpSpecializedILi4ENS5_IJNS4_1CILi4EEENSA_ILi1EEESC_EEENS1_35KernelTmaWarpSpecializedCooperativeEEENS5_IJNSA_ILi128EEENSA_ILi256EEENSA_ILi64EEEEEENS_6half_tENS5_IJlSC_lEEESK_SL_NS4_8TiledMMAINS4_8MMA_AtomIJNS4_4SM904GMMA26MMA_64x256x16_F32F16F16_SSILNSP_5MajorE0ELSR_0ELNSP_7ScaleInE1ELSS_1EEEEEENS4_6LayoutINS5_IJNSA_ILi2EEESC_SC_EEENS5_IJSC_NSA_ILi0EEESY_EEEEENS5_IJNS4_10UnderscoreES11_S11_EEEEENS4_13SM90_TMA_LOADENS4_14ComposedLayoutINS4_7SwizzleILi3ELi4ELi3EEENS4_18smem_ptr_flag_bitsILi16EEENSV_INS5_IJNSA_ILi8EEESI_EEENS5_IJSI_SC_EEEEEEEvNS4_8identityENS4_23SM90_TMA_LOAD_MULTICASTES1E_vS1F_EENS_8epilogue10collective6detail29Sm90TmaWarpSpecializedAdapterINS1J_15DefaultEpilogueISK_SL_SL_NS1I_6thread17LinearCombinationISK_Li1EffLNS1N_9ScaleType4KindE0ELNS_15FloatRoundStyleE2ESK_EENS1_15EpilogueDefaultEEEEEvvEEEEvNT_6ParamsE)
        /*028c*/ 	.short	0x0210
        /*028e*/ 	.short	0x0470


	//----- nvinfo : EIATTR_SW_WAR
	.align		4
.L_43:
        /*0290*/ 	.byte	0x04, 0x36
        /*0292*/ 	.short	(.L_45 - .L_44)
.L_44:
        /*0294*/ 	.word	0x00000008
.L_45:


//--------------------- .nv.callgraph             --------------------------
	.section	.nv.callgraph,"",@"SHT_CUDA_CALLGRAPH"
	.align	4
	.sectionentsize	8
	.align		4
        /*0000*/ 	.word	0x00000000
	.align		4
        /*0004*/ 	.word	0xffffffff
	.align		4
        /*0008*/ 	.word	index@(_ZN7cutlass13device_kernelINS_4gemm6kernel13GemmUniversalIN4cute5tupleIJiiiiEEENS1_10collective13CollectiveMmaINS1_34MainloopSm90TmaGmmaWarpSpecializedILi4ENS5_IJNS4_1CILi4EEENSA_ILi1EEESC_EEENS1_35KernelTmaWarpSpecializedCooperativeEEENS5_IJNSA_ILi128EEENSA_ILi256EEENSA_ILi64EEEEEENS_6half_tENS5_IJlSC_lEEESK_SL_NS4_8TiledMMAINS4_8MMA_AtomIJNS4_4SM904GMMA26MMA_64x256x16_F32F16F16_SSILNSP_5MajorE0ELSR_0ELNSP_7ScaleInE1ELSS_1EEEEEENS4_6LayoutINS5_IJNSA_ILi2EEESC_SC_EEENS5_IJSC_NSA_ILi0EEESY_EEEEENS5_IJNS4_10UnderscoreES11_S11_EEEEENS4_13SM90_TMA_LOADENS4_14ComposedLayoutINS4_7SwizzleILi3ELi4ELi3EEENS4_18smem_ptr_flag_bitsILi16EEENSV_INS5_IJNSA_ILi8EEESI_EEENS5_IJSI_SC_EEEEEEEvNS4_8identityENS4_23SM90_TMA_LOAD_MULTICASTES1E_vS1F_EENS_8epilogue10collective6detail29Sm90TmaWarpSpecializedAdapterINS1J_15DefaultEpilogueISK_SL_SL_NS1I_6thread17LinearCombinationISK_Li1EffLNS1N_9ScaleType4KindE0ELNS_15FloatRoundStyleE2ESK_EENS1_15EpilogueDefaultEEEEEvvEEEEvNT_6ParamsE)
	.align		4
        /*000c*/ 	.word	index@(__assertfail)
	.align		4
        /*0010*/ 	.word	0x00000000
	.align		4
        /*0014*/ 	.word	0xfffffffe
	.align		4
        /*0018*/ 	.word	0x00000000
	.align		4
        /*001c*/ 	.word	0xfffffffd
	.align		4
        /*0020*/ 	.word	0x00000000
	.align		4
        /*0024*/ 	.word	0xfffffffc


//--------------------- .nv.constant4             --------------------------
	.section	.nv.constant4,"a",@progbits
	.align	8
	.align		8
.nv.constant4:
        /*0000*/ 	.dword	__assertfail
	.align		8
        /*0008*/ 	.dword	__unnamed_1
	.align		8
        /*0010*/ 	.dword	_ZN40_INTERNAL_ef65cc21_4_k_cu_96f2d0c7_264404cuda3std3__45__cpo5beginE
	.align		8
        /*0018*/ 	.dword	_ZN40_INTERNAL_ef65cc21_4_k_cu_96f2d0c7_264404cuda3std3__45__cpo3endE
	.align		8
        /*0020*/ 	.dword	_ZN40_INTERNAL_ef65cc21_4_k_cu_96f2d0c7_264404cuda3std3__45__cpo6cbeginE
	.align		8
        /*0028*/ 	.dword	_ZN40_INTERNAL_ef65cc21_4_k_cu_96f2d0c7_264404cuda3std3__45__cpo4cendE
	.align		8
        /*0030*/ 	.dword	_ZN40_INTERNAL_ef65cc21_4_k_cu_96f2d0c7_264404cuda3std3__442_GLOBAL__N__ef65cc21_4_k_cu_96f2d0c7_264406ignoreE
	.align		8
        /*0038*/ 	.dword	_ZN40_INTERNAL_ef65cc21_4_k_cu_96f2d0c7_264404cuda3std3__419piecewise_constructE
	.align		8
        /*0040*/ 	.dword	_ZN40_INTERNAL_ef65cc21_4_k_cu_96f2d0c7_264404cuda3std3__48in_placeE
	.align		8
        /*0048*/ 	.dword	_ZN40_INTERNAL_ef65cc21_4_k_cu_96f2d0c7_264404cuda3std6ranges3__45__cpo4swapE
	.align		8
        /*0050*/ 	.dword	_ZN40_INTERNAL_ef65cc21_4_k_cu_96f2d0c7_264404cuda3std6ranges3__45__cpo9iter_moveE
	.align		8
        /*0058*/ 	.dword	_ZN40_INTERNAL_ef65cc21_4_k_cu_96f2d0c7_264404cute7productE
	.align		8
        /*0060*/ 	.dword	_ZN40_INTERNAL_ef65cc21_4_k_cu_96f2d0c7_264404cute1_E
	.align		8
        /*0068*/ 	.dword	$str$22
	.align		8
        /*0070*/ 	.dword	$str$23


//--------------------- .text._ZN7cutlass13device_kernelINS_4gemm6kernel13GemmUniversalIN4cute5tupleIJiiiiEEENS1_10collective13CollectiveMmaINS1_34MainloopSm90TmaGmmaWarpSpecializedILi4ENS5_IJNS4_1CILi4EEENSA_ILi1EEESC_EEENS1_35KernelTmaWarpSpecializedCooperativeEEENS5_IJNSA_ILi128EEENSA_ILi256EEENSA_ILi64EEEEEENS_6half_tENS5_IJlSC_lEEESK_SL_NS4_8TiledMMAINS4_8MMA_AtomIJNS4_4SM904GMMA26MMA_64x256x16_F32F16F16_SSILNSP_5MajorE0ELSR_0ELNSP_7ScaleInE1ELSS_1EEEEEENS4_6LayoutINS5_IJNSA_ILi2EEESC_SC_EEENS5_IJSC_NSA_ILi0EEESY_EEEEENS5_IJNS4_10UnderscoreES11_S11_EEEEENS4_13SM90_TMA_LOADENS4_14ComposedLayoutINS4_7SwizzleILi3ELi4ELi3EEENS4_18smem_ptr_flag_bitsILi16EEENSV_INS5_IJNSA_ILi8EEESI_EEENS5_IJSI_SC_EEEEEEEvNS4_8identityENS4_23SM90_TMA_LOAD_MULTICASTES1E_vS1F_EENS_8epilogue10collective6detail29Sm90TmaWarpSpecializedAdapterINS1J_15DefaultEpilogueISK_SL_SL_NS1I_6thread17LinearCombinationISK_Li1EffLNS1N_9ScaleType4KindE0ELNS_15FloatRoundStyleE2ESK_EENS1_15EpilogueDefaultEEEEEvvEEEEvNT_6ParamsE --------------------------
	.section	.text._ZN7cutlass13device_kernelINS_4gemm6kernel13GemmUniversalIN4cute5tupleIJiiiiEEENS1_10collective13CollectiveMmaINS1_34MainloopSm90TmaGmmaWarpSpecializedILi4ENS5_IJNS4_1CILi4EEENSA_ILi1EEESC_EEENS1_35KernelTmaWarpSpecializedCooperativeEEENS5_IJNSA_ILi128EEENSA_ILi256EEENSA_ILi64EEEEEENS_6half_tENS5_IJlSC_lEEESK_SL_NS4_8TiledMMAINS4_8MMA_AtomIJNS4_4SM904GMMA26MMA_64x256x16_F32F16F16_SSILNSP_5MajorE0ELSR_0ELNSP_7ScaleInE1ELSS_1EEEEEENS4_6LayoutINS5_IJNSA_ILi2EEESC_SC_EEENS5_IJSC_NSA_ILi0EEESY_EEEEENS5_IJNS4_10UnderscoreES11_S11_EEEEENS4_13SM90_TMA_LOADENS4_14ComposedLayoutINS4_7SwizzleILi3ELi4ELi3EEENS4_18smem_ptr_flag_bitsILi16EEENSV_INS5_IJNSA_ILi8EEESI_EEENS5_IJSI_SC_EEEEEEEvNS4_8identityENS4_23SM90_TMA_LOAD_MULTICASTES1E_vS1F_EENS_8epilogue10collective6detail29Sm90TmaWarpSpecializedAdapterINS1J_15DefaultEpilogueISK_SL_SL_NS1I_6thread17LinearCombinationISK_Li1EffLNS1N_9ScaleType4KindE0ELNS_15FloatRoundStyleE2ESK_EENS1_15EpilogueDefaultEEEEEvvEEEEvNT_6ParamsE,"ax",@progbits
	.align	128
.text._ZN7cutlass13device_kernelINS_4gemm6kernel13GemmUniversalIN4cute5tupleIJiiiiEEENS1_10collective13CollectiveMmaINS1_34MainloopSm90TmaGmmaWarpSpecializedILi4ENS5_IJNS4_1CILi4EEENSA_ILi1EEESC_EEENS1_35KernelTmaWarpSpecializedCooperativeEEENS5_IJNSA_ILi128EEENSA_ILi256EEENSA_ILi64EEEEEENS_6half_tENS5_IJlSC_lEEESK_SL_NS4_8TiledMMAINS4_8MMA_AtomIJNS4_4SM904GMMA26MMA_64x256x16_F32F16F16_SSILNSP_5MajorE0ELSR_0ELNSP_7ScaleInE1ELSS_1EEEEEENS4_6LayoutINS5_IJNSA_ILi2EEESC_SC_EEENS5_IJSC_NSA_ILi0EEESY_EEEEENS5_IJNS4_10UnderscoreES11_S11_EEEEENS4_13SM90_TMA_LOADENS4_14ComposedLayoutINS4_7SwizzleILi3ELi4ELi3EEENS4_18smem_ptr_flag_bitsILi16EEENSV_INS5_IJNSA_ILi8EEESI_EEENS5_IJSI_SC_EEEEEEEvNS4_8identityENS4_23SM90_TMA_LOAD_MULTICASTES1E_vS1F_EENS_8epilogue10collective6detail29Sm90TmaWarpSpecializedAdapterINS1J_15DefaultEpilogueISK_SL_SL_NS1I_6thread17LinearCombinationISK_Li1EffLNS1N_9ScaleType4KindE0ELNS_15FloatRoundStyleE2ESK_EENS1_15EpilogueDefaultEEEEEvvEEEEvNT_6ParamsE:
        .type           _ZN7cutlass13device_kernelINS_4gemm6kernel13GemmUniversalIN4cute5tupleIJiiiiEEENS1_10collective13CollectiveMmaINS1_34MainloopSm90TmaGmmaWarpSpecializedILi4ENS5_IJNS4_1CILi4EEENSA_ILi1EEESC_EEENS1_35KernelTmaWarpSpecializedCooperativeEEENS5_IJNSA_ILi128EEENSA_ILi256EEENSA_ILi64EEEEEENS_6half_tENS5_IJlSC_lEEESK_SL_NS4_8TiledMMAINS4_8MMA_AtomIJNS4_4SM904GMMA26MMA_64x256x16_F32F16F16_SSILNSP_5MajorE0ELSR_0ELNSP_7ScaleInE1ELSS_1EEEEEENS4_6LayoutINS5_IJNSA_ILi2EEESC_SC_EEENS5_IJSC_NSA_ILi0EEESY_EEEEENS5_IJNS4_10UnderscoreES11_S11_EEEEENS4_13SM90_TMA_LOADENS4_14ComposedLayoutINS4_7SwizzleILi3ELi4ELi3EEENS4_18smem_ptr_flag_bitsILi16EEENSV_INS5_IJNSA_ILi8EEESI_EEENS5_IJSI_SC_EEEEEEEvNS4_8identityENS4_23SM90_TMA_LOAD_MULTICASTES1E_vS1F_EENS_8epilogue10collective6detail29Sm90TmaWarpSpecializedAdapterINS1J_15DefaultEpilogueISK_SL_SL_NS1I_6thread17LinearCombinationISK_Li1EffLNS1N_9ScaleType4KindE0ELNS_15FloatRoundStyleE2ESK_EENS1_15EpilogueDefaultEEEEEvvEEEEvNT_6ParamsE,@function
        .size           _ZN7cutlass13device_kernelINS_4gemm6kernel13GemmUniversalIN4cute5tupleIJiiiiEEENS1_10collective13CollectiveMmaINS1_34MainloopSm90TmaGmmaWarpSpecializedILi4ENS5_IJNS4_1CILi4EEENSA_ILi1EEESC_EEENS1_35KernelTmaWarpSpecializedCooperativeEEENS5_IJNSA_ILi128EEENSA_ILi256EEENSA_ILi64EEEEEENS_6half_tENS5_IJlSC_lEEESK_SL_NS4_8TiledMMAINS4_8MMA_AtomIJNS4_4SM904GMMA26MMA_64x256x16_F32F16F16_SSILNSP_5MajorE0ELSR_0ELNSP_7ScaleInE1ELSS_1EEEEEENS4_6LayoutINS5_IJNSA_ILi2EEESC_SC_EEENS5_IJSC_NSA_ILi0EEESY_EEEEENS5_IJNS4_10UnderscoreES11_S11_EEEEENS4_13SM90_TMA_LOADENS4_14ComposedLayoutINS4_7SwizzleILi3ELi4ELi3EEENS4_18smem_ptr_flag_bitsILi16EEENSV_INS5_IJNSA_ILi8EEESI_EEENS5_IJSI_SC_EEEEEEEvNS4_8identityENS4_23SM90_TMA_LOAD_MULTICASTES1E_vS1F_EENS_8epilogue10collective6detail29Sm90TmaWarpSpecializedAdapterINS1J_15DefaultEpilogueISK_SL_SL_NS1I_6thread17LinearCombinationISK_Li1EffLNS1N_9ScaleType4KindE0ELNS_15FloatRoundStyleE2ESK_EENS1_15EpilogueDefaultEEEEEvvEEEEvNT_6ParamsE,(.L_x_325 - _ZN7cutlass13device_kernelINS_4gemm6kernel13GemmUniversalIN4cute5tupleIJiiiiEEENS1_10collective13CollectiveMmaINS1_34MainloopSm90TmaGmmaWarpSpecializedILi4ENS5_IJNS4_1CILi4EEENSA_ILi1EEESC_EEENS1_35KernelTmaWarpSpecializedCooperativeEEENS5_IJNSA_ILi128EEENSA_ILi256EEENSA_ILi64EEEEEENS_6half_tENS5_IJlSC_lEEESK_SL_NS4_8TiledMMAINS4_8MMA_AtomIJNS4_4SM904GMMA26MMA_64x256x16_F32F16F16_SSILNSP_5MajorE0ELSR_0ELNSP_7ScaleInE1ELSS_1EEEEEENS4_6LayoutINS5_IJNSA_ILi2EEESC_SC_EEENS5_IJSC_NSA_ILi0EEESY_EEEEENS5_IJNS4_10UnderscoreES11_S11_EEEEENS4_13SM90_TMA_LOADENS4_14ComposedLayoutINS4_7SwizzleILi3ELi4ELi3EEENS4_18smem_ptr_flag_bitsILi16EEENSV_INS5_IJNSA_ILi8EEESI_EEENS5_IJSI_SC_EEEEEEEvNS4_8identityENS4_23SM90_TMA_LOAD_MULTICASTES1E_vS1F_EENS_8epilogue10collective6detail29Sm90TmaWarpSpecializedAdapterINS1J_15DefaultEpilogueISK_SL_SL_NS1I_6thread17LinearCombinationISK_Li1EffLNS1N_9ScaleType4KindE0ELNS_15FloatRoundStyleE2ESK_EENS1_15EpilogueDefaultEEEEEvvEEEEvNT_6ParamsE)
        .other          _ZN7cutlass13device_kernelINS_4gemm6kernel13GemmUniversalIN4cute5tupleIJiiiiEEENS1_10collective13CollectiveMmaINS1_34MainloopSm90TmaGmmaWarpSpecializedILi4ENS5_IJNS4_1CILi4EEENSA_ILi1EEESC_EEENS1_35KernelTmaWarpSpecializedCooperativeEEENS5_IJNSA_ILi128EEENSA_ILi256EEENSA_ILi64EEEEEENS_6half_tENS5_IJlSC_lEEESK_SL_NS4_8TiledMMAINS4_8MMA_AtomIJNS4_4SM904GMMA26MMA_64x256x16_F32F16F16_SSILNSP_5MajorE0ELSR_0ELNSP_7ScaleInE1ELSS_1EEEEEENS4_6LayoutINS5_IJNSA_ILi2EEESC_SC_EEENS5_IJSC_NSA_ILi0EEESY_EEEEENS5_IJNS4_10UnderscoreES11_S11_EEEEENS4_13SM90_TMA_LOADENS4_14ComposedLayoutINS4_7SwizzleILi3ELi4ELi3EEENS4_18smem_ptr_flag_bitsILi16EEENSV_INS5_IJNSA_ILi8EEESI_EEENS5_IJSI_SC_EEEEEEEvNS4_8identityENS4_23SM90_TMA_LOAD_MULTICASTES1E_vS1F_EENS_8epilogue10collective6detail29Sm90TmaWarpSpecializedAdapterINS1J_15DefaultEpilogueISK_SL_SL_NS1I_6thread17LinearCombinationISK_Li1EffLNS1N_9ScaleType4KindE0ELNS_15FloatRoundStyleE2ESK_EENS1_15EpilogueDefaultEEEEEvvEEEEvNT_6ParamsE,@"STO_CUDA_ENTRY STV_DEFAULT"
_ZN7cutlass13device_kernelINS_4gemm6kernel13GemmUniversalIN4cute5tupleIJiiiiEEENS1_10collective13CollectiveMmaINS1_34MainloopSm90TmaGmmaWarpSpecializedILi4ENS5_IJNS4_1CILi4EEENSA_ILi1EEESC_EEENS1_35KernelTmaWarpSpecializedCooperativeEEENS5_IJNSA_ILi128EEENSA_ILi256EEENSA_ILi64EEEEEENS_6half_tENS5_IJlSC_lEEESK_SL_NS4_8TiledMMAINS4_8MMA_AtomIJNS4_4SM904GMMA26MMA_64x256x16_F32F16F16_SSILNSP_5MajorE0ELSR_0ELNSP_7ScaleInE1ELSS_1EEEEEENS4_6LayoutINS5_IJNSA_ILi2EEESC_SC_EEENS5_IJSC_NSA_ILi0EEESY_EEEEENS5_IJNS4_10UnderscoreES11_S11_EEEEENS4_13SM90_TMA_LOADENS4_14ComposedLayoutINS4_7SwizzleILi3ELi4ELi3EEENS4_18smem_ptr_flag_bitsILi16EEENSV_INS5_IJNSA_ILi8EEESI_EEENS5_IJSI_SC_EEEEEEEvNS4_8identityENS4_23SM90_TMA_LOAD_MULTICASTES1E_vS1F_EENS_8epilogue10collective6detail29Sm90TmaWarpSpecializedAdapterINS1J_15DefaultEpilogueISK_SL_SL_NS1I_6thread17LinearCombinationISK_Li1EffLNS1N_9ScaleType4KindE0ELNS_15FloatRoundStyleE2ESK_EENS1_15EpilogueDefaultEEEEEvvEEEEvNT_6ParamsE:
[----:B------:R-:W0:Y:S01]  /*0000*/  LDC R1, c[0x0][0x28] ;  /* 0x00000a00ff017b82 */ /* 0x000e220000000800 */
[----:B------:R-:W1:Y:S01]  /*0010*/  S2R R18, SR_TID.X ;  /* 0x0000000000127919 */ /* 0x000e620000002100 */
[----:B------:R-:W-:Y:S01]  /*0020*/  ELECT P0, URZ, PT ;  /* 0x00000000003f782f */ /* 0x000fe20003800000 */
[----:B------:R-:W-:Y:S01]  /*0030*/  BSSY B0, `(.L_x_0) ;  /* 0x000000f000007945 */ /* 0x000fe20003800000 */
[--C-:B-1----:R-:W-:Y:S02]  /*0040*/  SHF.R.U32.HI R0, RZ, 0x5, R18.reuse ;  /* 0x00000005ff007819 */ /* 0x102fe40000011612 */
[----:B------:R-:W-:-:S03]  /*0050*/  SHF.R.U32.HI R3, RZ, 0x7, R18 ;  /* 0x00000007ff037819 */ /* 0x000fc60000011612 */
[----:B------:R-:W1:Y:S04]  /*0060*/  SHFL.IDX PT, R2, R0, RZ, 0x1f ;  /* 0x00001fff00027589 */ /* 0x000e6800000e0000 */
[----:B------:R2:W3:Y:S01]  /*0070*/  SHFL.IDX PT, R5, R3, RZ, 0x1f ;  /* 0x00001fff03057589 */ /* 0x0004e200000e0000 */
[----:B-1----:R-:W-:-:S13]  /*0080*/  ISETP.NE.OR P0, PT, R2, RZ, !P0 ;  /* 0x000000ff0200720c */ /* 0x002fda0004705670 */
[----:B0-23--:R-:W-:Y:S05]  /*0090*/  @P0 BRA `(.L_x_1) ;  /* 0x0000000000200947 */ /* 0x00dfea0003800000 */
[----:B------:R-:W-:Y:S02]  /*00a0*/  ULDC.64 UR4, c[0x0][0x198] ;  /* 0x0000660000047ab9 */ /* 0x000fe40000000a00 */
[----:B------:R-:W-:Y:S02]  /*00b0*/  UIADD3 UR6, UP0, UR4, 0xf0, URZ ;  /* 0x000000f004067890 */ /* 0x000fe4000ff1e03f */
[----:B------:R-:W-:Y:S02]  /*00c0*/  UIADD3 UR4, UP1, UR4, 0x1f0, URZ ;  /* 0x000001f004047890 */ /* 0x000fe4000ff3e03f */
[----:B------:R-:W-:Y:S02]  /*00d0*/  UIADD3.X UR7, URZ, UR5, URZ, UP0, !UPT ;  /* 0x000000053f077290 */ /* 0x000fe400087fe43f */
[----:B------:R-:W-:-:S07]  /*00e0*/  UIADD3.X UR5, URZ, UR5, URZ, UP1, !UPT ;  /* 0x000000053f057290 */ /* 0x000fce0008ffe43f */
[----:B------:R0:W-:Y:S02]  /*00f0*/  UTMACCTL.PF [UR6] ;  /* 0x00000000060079b9 */ /* 0x0001e40008040000 */
[----:B------:R0:W-:Y:S02]  /*0100*/  UTMACCTL.PF [UR4] ;  /* 0x00000000040079b9 */ /* 0x0001e40008040000 */
[----:B0-----:R-:W-:Y:S01]  /*0110*/  NOP ;  /* 0x0000000000007918 */ /* 0x001fe20000000000 */
.L_x_1:
[----:B------:R-:W-:Y:S05]  /*0120*/  BSYNC B0 ;  /* 0x0000000000007941 */ /* 0x000fea0003800000 */
.L_x_0:
[----:B------:R-:W0:Y:S02]  /*0130*/  SHFL.IDX PT, R3, R0, RZ, 0x1f ;  /* 0x00001fff00037589 */ /* 0x000e2400000e0000 */
[----:B0-----:R-:W-:-:S13]  /*0140*/  ISETP.NE.AND P0, PT, R3, RZ, PT ;  /* 0x000000ff0300720c */ /* 0x001fda0003f05270 */
[----:B------:R-:W-:Y:S05]  /*0150*/  @P0 BRA `(.L_x_2) ;  /* 0x0000000000580947 */ /* 0x000fea0003800000 */
[----:B------:R-:W0:Y:S01]  /*0160*/  S2UR UR8, SR_CgaCtaId ;  /* 0x00000000000879c3 */ /* 0x000e220000008800 */
[----:B------:R-:W-:Y:S01]  /*0170*/  UMOV UR4, 0x400 ;  /* 0x0000040000047882 */ /* 0x000fe20000000000 */
[----:B------:R-:W-:Y:S01]  /*0180*/  UMOV UR5, 0x1 ;  /* 0x0000000100057882 */ /* 0x000fe20000000000 */
[----:B------:R-:W-:Y:S01]  /*0190*/  UMOV UR6, 0x8 ;  /* 0x0000000800067882 */ /* 0x000fe20000000000 */
[----:B------:R-:W-:Y:S01]  /*01a0*/  ELECT P0, URZ, PT ;  /* 0x00000000003f782f */ /* 0x000fe20003800000 */
[----:B------:R-:W-:-:S04]  /*01b0*/  UIADD3 UR6, -UR6, 0x100000, URZ ;  /* 0x0010000006067890 */ /* 0x000fc8000fffe13f */
[----:B------:R-:W-:Y:S02]  /*01c0*/  USHF.L.U32 UR7, UR6, 0xb, URZ ;  /* 0x0000000b06077899 */ /* 0x000fe4000800063f */
[----:B------:R-:W-:Y:S02]  /*01d0*/  USHF.L.U32 UR6, UR6, 0x1, URZ ;  /* 0x0000000106067899 */ /* 0x000fe4000800063f */
[----:B0-----:R-:W-:Y:S02]  /*01e0*/  ULEA UR8, UR8, UR4, 0x18 ;  /* 0x0000000408087291 */ /* 0x001fe4000f8ec03f */
[----:B------:R-:W-:-:S04]  /*01f0*/  UIADD3 UR4, -UR5, 0x100000, URZ ;  /* 0x0010000005047890 */ /* 0x000fc8000fffe13f */
[----:B------:R-:W-:Y:S02]  /*0200*/  USHF.L.U32 UR5, UR4, 0xb, URZ ;  /* 0x0000000b04057899 */ /* 0x000fe4000800063f */
[----:B------:R-:W-:Y:S01]  /*0210*/  USHF.L.U32 UR4, UR4, 0x1, URZ ;  /* 0x0000000104047899 */ /* 0x000fe2000800063f */
[----:B------:R-:W0:Y:S11]  /*0220*/  FENCE.VIEW.ASYNC.S ;  /* 0x00000000000073c6 */ /* 0x000e360000000000 */
[----:B0-----:R0:W1:Y:S01]  /*0230*/  SYNCS.EXCH.64 URZ, [UR8], UR4 ;  /* 0x00000004083f75b2 */ /* 0x0010620008000100 */
[----:B------:R0:W2:Y:S01]  /*0240*/  SYNCS.EXCH.64 URZ, [UR8+0x20], UR6 ;  /* 0x00002006083f75b2 */ /* 0x0000a20008000100 */
[----:B------:R0:W3:Y:S01]  /*0250*/  SYNCS.EXCH.64 URZ, [UR8+0x8], UR4 ;  /* 0x00000804083f75b2 */ /* 0x0000e20008000100 */
[----:B------:R0:W4:Y:S01]  /*0260*/  SYNCS.EXCH.64 URZ, [UR8+0x28], UR6 ;  /* 0x00002806083f75b2 */ /* 0x0001220008000100 */
[----:B------:R0:W0:Y:S01]  /*0270*/  SYNCS.EXCH.64 URZ, [UR8+0x10], UR4 ;  /* 0x00001004083f75b2 */ /* 0x0000220008000100 */
[----:B------:R0:W0:Y:S01]  /*0280*/  SYNCS.EXCH.64 URZ, [UR8+0x30], UR6 ;  /* 0x00003006083f75b2 */ /* 0x0000220008000100 */
[----:B------:R0:W0:Y:S01]  /*0290*/  SYNCS.EXCH.64 URZ, [UR8+0x18], UR4 ;  /* 0x00001804083f75b2 */ /* 0x0000220008000100 */
[----:B------:R0:W0:Y:S01]  /*02a0*/  SYNCS.EXCH.64 URZ, [UR8+0x38], UR6 ;  /* 0x00003806083f75b2 */ /* 0x0000220008000100 */
[----:B------:R-:W-:Y:S01]  /*02b0*/  NOP ;  /* 0x0000000000007918 */ /* 0x000fe20000000000 */
.L_x_2:
[----:B------:R-:W-:Y:S01]  /*02c0*/  SHF.R.S32.HI R7, RZ, 0x1f, R18 ;  /* 0x0000001fff077819 */ /* 0x000fe20000011412 */
[----:B------:R-:W5:Y:S01]  /*02d0*/  SHFL.IDX PT, R0, R0, RZ, 0x1f ;  /* 0x00001fff00007589 */ /* 0x000f6200000e0000 */
[----:B0-----:R-:W0:Y:S01]  /*02e0*/  S2UR UR8, SR_CTAID.X ;  /* 0x00000000000879c3 */ /* 0x001e220000002500 */
[----:B------:R-:W-:Y:S02]  /*02f0*/  ELECT P0, URZ, PT ;  /* 0x00000000003f782f */ /* 0x000fe40003800000 */
[----:B------:R-:W-:Y:S01]  /*0300*/  LEA.HI R7, R7, R18, RZ, 0x7 ;  /* 0x0000001207077211 */ /* 0x000fe200078f38ff */
[----:B------:R-:W1:Y:S01]  /*0310*/  S2R R4, SR_CTAID.Y ;  /* 0x0000000000047919 */ /* 0x000e620000002600 */
[----:B------:R-:W-:Y:S01]  /*0320*/  SHF.R.S32.HI R8, RZ, 0x1f, R3 ;  /* 0x0000001fff087819 */ /* 0x000fe20000011403 */
[----:B------:R-:W-:Y:S01]  /*0330*/  ULDC UR4, c[0x0][0x150] ;  /* 0x0000540000047ab9 */ /* 0x000fe20000000800 */
[----:B------:R-:W-:Y:S01]  /*0340*/  LOP3.LUT R7, R7, 0xffffff80, RZ, 0xc0, !PT ;  /* 0xffffff8007077812 */ /* 0x000fe200078ec0ff */
[----:B------:R-:W-:Y:S01]  /*0350*/  NOP ;  /* 0x0000000000007918 */ /* 0x000fe20000000000 */
[----:B------:R-:W-:Y:S01]  /*0360*/  LEA.HI R8, R8, R3, RZ, 0x2 ;  /* 0x0000000308087211 */ /* 0x000fe200078f10ff */
[----:B------:R-:W2:Y:S01]  /*0370*/  LDC R10, c[0x0][0x144] ;  /* 0x00005100ff0a7b82 */ /* 0x000ea20000000800 */
[----:B------:R-:W-:Y:S01]  /*0380*/  NOP ;  /* 0x0000000000007918 */ /* 0x000fe20000000000 */
[----:B------:R-:W-:Y:S01]  /*0390*/  IMAD.IADD R6, R18, 0x1, -R7 ;  /* 0x0000000112067824 */ /* 0x000fe200078e0a07 */
[----:B------:R-:W-:Y:S01]  /*03a0*/  LOP3.LUT R8, R8, 0x3ffffffc, RZ, 0xc0, !PT ;  /* 0x3ffffffc08087812 */ /* 0x000fe200078ec0ff */
[----:B------:R-:W-:Y:S01]  /*03b0*/  IMAD.MOV.U32 R22, RZ, RZ, 0x1 ;  /* 0x00000001ff167424 */ /* 0x000fe200078e00ff */
[----:B------:R-:W-:-:S02]  /*03c0*/  ISETP.NE.AND P3, PT, R5, RZ, PT ;  /* 0x000000ff0500720c */ /* 0x000fc40003f65270 */
[----:B------:R-:W-:Y:S01]  /*03d0*/  SHF.R.S32.HI R7, RZ, 0x1f, R6 ;  /* 0x0000001fff077819 */ /* 0x000fe20000011406 */
[----:B------:R-:W-:Y:S01]  /*03e0*/  IMAD.IADD R8, R3, 0x1, -R8 ;  /* 0x0000000103087824 */ /* 0x000fe200078e0a08 */
[----:B------:R-:W3:Y:S02]  /*03f0*/  LDC R12, c[0x0][0x140] ;  /* 0x00005000ff0c7b82 */ /* 0x000ee40000000800 */
[----:B------:R-:W-:Y:S02]  /*0400*/  LEA.HI R7, R7, R6, RZ, 0x3 ;  /* 0x0000000607077211 */ /* 0x000fe400078f18ff */
[----:B-----5:R-:W-:Y:S02]  /*0410*/  ISETP.NE.OR P0, PT, R0, RZ, !P0 ;  /* 0x000000ff0000720c */ /* 0x020fe40004705670 */
[--C-:B------:R-:W-:Y:S02]  /*0420*/  SHF.R.S32.HI R0, RZ, 0x3, R7.reuse ;  /* 0x00000003ff007819 */ /* 0x100fe40000011407 */
[----:B------:R-:W-:-:S02]  /*0430*/  SHF.R.S32.HI R7, RZ, 0x1f, R7 ;  /* 0x0000001fff077819 */ /* 0x000fc40000011407 */
[----:B0-----:R-:W-:Y:S02]  /*0440*/  I2FP.F32.U32 R9, UR8 ;  /* 0x0000000800097c45 */ /* 0x001fe40008201000 */
[----:B------:R-:W-:-:S03]  /*0450*/  LEA.HI R7, R7, R0, RZ, 0x2 ;  /* 0x0000000007077211 */ /* 0x000fc600078f10ff */
[----:B------:R-:W-:Y:S01]  /*0460*/  FMUL R9, R9, UR4 ;  /* 0x0000000409097c20 */ /* 0x000fe20008400000 */
[----:B------:R-:W-:Y:S01]  /*0470*/  LOP3.LUT R7, R7, 0xfffffffc, RZ, 0xc0, !PT ;  /* 0xfffffffc07077812 */ /* 0x000fe200078ec0ff */
[----:B------:R-:W-:Y:S01]  /*0480*/  VOTEU.ALL UP0, P0 ;  /* 0x00000000003f7886 */ /* 0x000fe20000000000 */
[----:B-1----:R-:W-:Y:S01]  /*0490*/  I2FP.F32.U32 R11, R4 ;  /* 0x00000004000b7245 */ /* 0x002fe20000201000 */
[----:B------:R-:W-:Y:S01]  /*04a0*/  ULDC UR4, c[0x0][0x154] ;  /* 0x0000550000047ab9 */ /* 0x000fe20000000800 */
[----:B------:R-:W-:Y:S01]  /*04b0*/  VOTEU.ALL UP1, P0 ;  /* 0x00000000003f7886 */ /* 0x000fe20000020000 */
[----:B------:R-:W-:Y:S01]  /*04c0*/  IMAD.IADD R7, R0, 0x1, -R7 ;  /* 0x0000000100077824 */ /* 0x000fe200078e0a07 */
[----:B------:R-:W0:Y:S01]  /*04d0*/  F2I.U32.TRUNC.NTZ R9, R9 ;  /* 0x0000000900097305 */ /* 0x000e22000020f000 */
[----:B------:R-:W1:Y:S01]  /*04e0*/  @!UP0 S2UR UR7, SR_CgaCtaId ;  /* 0x00000000000789c3 */ /* 0x000e620000008800 */
[----:B------:R-:W-:Y:S01]  /*04f0*/  @!UP0 UMOV UR6, 0x400 ;  /* 0x0000040000068882 */ /* 0x000fe20000000000 */
[----:B------:R-:W-:Y:S01]  /*0500*/  IMAD R8, R8, 0x4, R7 ;  /* 0x0000000408087824 */ /* 0x000fe200078e0207 */
[----:B---3--:R-:W-:-:S04]  /*0510*/  ISETP.EQ.U32.AND P2, PT, R12, 0x1, PT ;  /* 0x000000010c00780c */ /* 0x008fc80003f42070 */
[----:B------:R-:W-:-:S04]  /*0520*/  SHF.R.S32.HI R3, RZ, 0x1f, R8 ;  /* 0x0000001fff037819 */ /* 0x000fc80000011408 */
[----:B------:R-:W-:Y:S01]  /*0530*/  LEA.HI R0, R3, R8, RZ, 0x2 ;  /* 0x0000000803007211 */ /* 0x000fe200078f10ff */
[----:B0-----:R-:W-:-:S03]  /*0540*/  IMAD.MOV R7, RZ, RZ, -R9 ;  /* 0x000000ffff077224 */ /* 0x001fc600078e0a09 */
[----:B------:R-:W-:Y:S01]  /*0550*/  LOP3.LUT R9, R0, 0xfffffffc, RZ, 0xc0, !PT ;  /* 0xfffffffc00097812 */ /* 0x000fe200078ec0ff */
[----:B--2---:R-:W-:Y:S02]  /*0560*/  IMAD R3, R10, R7, UR8 ;  /* 0x000000080a037e24 */ /* 0x004fe4000f8e0207 */
[----:B------:R-:W-:Y:S02]  /*0570*/  FMUL R10, R11, UR4 ;  /* 0x000000040b0a7c20 */ /* 0x000fe40008400000 */
[C---:B------:R-:W-:Y:S01]  /*0580*/  IMAD.IADD R0, R8.reuse, 0x1, -R9 ;  /* 0x0000000108007824 */ /* 0x040fe200078e0a09 */
[----:B------:R-:W0:Y:S01]  /*0590*/  LDC R7, c[0x0][0x148] ;  /* 0x00005200ff077b82 */ /* 0x000e220000000800 */
[----:B------:R-:W-:Y:S01]  /*05a0*/  SHF.R.S32.HI R9, RZ, 0x1f, R2 ;  /* 0x0000001fff097819 */ /* 0x000fe20000011402 */
[----:B------:R-:W-:Y:S01]  /*05b0*/  IMAD.SHL.U32 R11, R8, 0x4, RZ ;  /* 0x00000004080b7824 */ /* 0x000fe200078e00ff */
[----:B------:R-:W-:Y:S01]  /*05c0*/  UMOV UR4, 0x20 ;  /* 0x0000002000047882 */ /* 0x000fe20000000000 */
[----:B------:R-:W-:Y:S01]  /*05d0*/  ISETP.NE.AND P4, PT, R0, R3, PT ;  /* 0x000000030000720c */ /* 0x000fe20003f85270 */
[----:B------:R-:W2:Y:S01]  /*05e0*/  F2I.U32.TRUNC.NTZ R10, R10 ;  /* 0x0000000a000a7305 */ /* 0x000ea2000020f000 */
[----:B------:R-:W-:Y:S01]  /*05f0*/  LEA.HI R9, R9, R2, RZ, 0x2 ;  /* 0x0000000209097211 */ /* 0x000fe200078f10ff */
[----:B------:R-:W-:-:S04]  /*0600*/  @!UP0 UIADD3 UR4, -UR4, 0x100000, URZ ;  /* 0x0010000004048890 */ /* 0x000fc8000fffe13f */
[----:B------:R-:W-:Y:S02]  /*0610*/  @!UP0 USHF.L.U32 UR5, UR4, 0xb, URZ ;  /* 0x0000000b04058899 */ /* 0x000fe4000800063f */
[----:B------:R-:W-:Y:S01]  /*0620*/  @!UP0 USHF.L.U32 UR4, UR4, 0x1, URZ ;  /* 0x0000000104048899 */ /* 0x000fe2000800063f */
[----:B------:R-:W-:Y:S01]  /*0630*/  LOP3.LUT R152, R8, 0xc, R11, 0x78, !PT ;  /* 0x0000000c08987812 */ /* 0x000fe200078e780b */
[----:B-1----:R-:W-:Y:S01]  /*0640*/  @!UP0 ULEA UR6, UR7, UR6, 0x18 ;  /* 0x0000000607068291 */ /* 0x002fe2000f8ec03f */
[----:B------:R-:W-:Y:S01]  /*0650*/  LOP3.LUT R9, R9, 0xfffffffc, RZ, 0xc0, !PT ;  /* 0xfffffffc09097812 */ /* 0x000fe200078ec0ff */
[----:B------:R-:W-:Y:S01]  /*0660*/  VOTEU.ALL UP0, P0 ;  /* 0x00000000003f7886 */ /* 0x000fe20000000000 */
[----:B------:R-:W-:Y:S01]  /*0670*/  LOP3.LUT P0, RZ, R6, 0x7, RZ, 0xc0, !PT ;  /* 0x0000000706ff7812 */ /* 0x000fe2000780c0ff */
[----:B------:R-:W-:Y:S02]  /*0680*/  VIADD R6, R5, 0xffffffff ;  /* 0xffffffff05067836 */ /* 0x000fe40000000000 */
[----:B------:R-:W-:Y:S01]  /*0690*/  IMAD.IADD R0, R2, 0x1, -R9 ;  /* 0x0000000102007824 */ /* 0x000fe200078e0a09 */
[----:B------:R-:W-:-:S02]  /*06a0*/  ISETP.LT.U32.AND P0, PT, R152, 0x4, !P0 ;  /* 0x000000049800780c */ /* 0x000fc40004701070 */
[----:B------:R-:W-:Y:S01]  /*06b0*/  @P4 SHF.R.S32.HI R9, RZ, 0x1f, R152 ;  /* 0x0000001fff094819 */ /* 0x000fe20000011498 */
[----:B--2---:R-:W-:Y:S01]  /*06c0*/  IMAD.MOV R24, RZ, RZ, -R10 ;  /* 0x000000ffff187224 */ /* 0x004fe200078e0a0a */
[C---:B------:R-:W-:Y:S01]  /*06d0*/  ISETP.NE.AND P1, PT, R0.reuse, 0x3, PT ;  /* 0x000000030000780c */ /* 0x040fe20003f25270 */
[----:B------:R-:W1:Y:S02]  /*06e0*/  FENCE.VIEW.ASYNC.S ;  /* 0x00000000000073c6 */ /* 0x000e640000000000 */
[----:B-1----:R1:W2:Y:S01]  /*06f0*/  @!UP0 SYNCS.EXCH.64 URZ, [UR6+0x50], UR4 ;  /* 0x00005004063f85b2 */ /* 0x0022a20008000100 */
[----:B------:R-:W-:Y:S01]  /*0700*/  @P4 LEA.HI R9, R9, R152, RZ, 0x2 ;  /* 0x0000009809094211 */ /* 0x000fe200078f10ff */
[----:B0-----:R-:W-:Y:S01]  /*0710*/  IMAD R2, R7, R24, R4 ;  /* 0x0000001807027224 */ /* 0x001fe200078e0204 */
[----:B------:R-:W-:Y:S02]  /*0720*/  ISETP.EQ.OR P1, PT, R0, RZ, !P1 ;  /* 0x000000ff0000720c */ /* 0x000fe40004f22670 */
[----:B------:R-:W-:-:S02]  /*0730*/  @P4 SHF.R.S32.HI R9, RZ, 0x2, R9 ;  /* 0x00000002ff094819 */ /* 0x000fc40000011409 */
[----:B------:R-:W-:Y:S02]  /*0740*/  ISETP.EQ.AND P1, PT, R5, RZ, P1 ;  /* 0x000000ff0500720c */ /* 0x000fe40000f22270 */
[----:B------:R-:W-:Y:S02]  /*0750*/  @P4 ISETP.NE.AND P5, PT, R9, R2, PT ;  /* 0x000000020900420c */ /* 0x000fe40003fa5270 */
[----:B------:R-:W-:Y:S02]  /*0760*/  ISETP.GE.U32.AND P6, PT, R6, 0x2, PT ;  /* 0x000000020600780c */ /* 0x000fe40003fc6070 */
[----:B------:R-:W-:Y:S02]  /*0770*/  SEL R9, RZ, 0x1, !P0 ;  /* 0x00000001ff097807 */ /* 0x000fe40004000000 */
[----:B------:R-:W-:Y:S01]  /*0780*/  @P4 SEL R22, RZ, 0x1, P5 ;  /* 0x00000001ff164807 */ /* 0x000fe20002800000 */
[----:B------:R1:W0:Y:S01]  /*0790*/  @!UP1 SYNCS.EXCH.64 URZ, [UR6+0x58], UR4 ;  /* 0x00005804063f95b2 */ /* 0x0002220008000100 */
[----:B------:R-:W-:Y:S01]  /*07a0*/  SEL R19, RZ, 0x1, !P1 ;  /* 0x00000001ff137807 */ /* 0x000fe20004800000 */
[----:B------:R-:W-:Y:S01]  /*07b0*/  NOP ;  /* 0x0000000000007918 */ /* 0x000fe20000000000 */
[----:B------:R-:W-:-:S02]  /*07c0*/  LOP3.LUT R22, R22, R9, RZ, 0xc0, !PT ;  /* 0x0000000916167212 */ /* 0x000fc400078ec0ff */
[----:B------:R-:W-:Y:S01]  /*07d0*/  SEL R19, R19, 0x2, P6 ;  /* 0x0000000213137807 */ /* 0x000fe20003000000 */
[----:B-12---:R-:W-:Y:S06]  /*07e0*/  @!P2 BRA `(.L_x_3) ;  /* 0x000000000008a947 */ /* 0x006fec0003800000 */
[----:B0---4-:R-:W-:Y:S01]  /*07f0*/  UCGABAR_ARV ;  /* 0x00000000000079c7 */ /* 0x011fe20008000000 */
[----:B------:R-:W-:Y:S05]  /*0800*/  BRA `(.L_x_4) ;  /* 0x0000000000047947 */ /* 0x000fea0003800000 */
.L_x_3:
[----:B0---4-:R-:W-:Y:S01]  /*0810*/  NOP ;  /* 0x0000000000007918 */ /* 0x011fe20000000000 */
.L_x_4:
[----:B------:R-:W0:Y:S01]  /*0820*/  LDC R2, c[0x0][0x65c] ;  /* 0x00019700ff027b82 */ /* 0x000e220000000800 */
[----:B------:R-:W-:Y:S02]  /*0830*/  IMAD.U32 R8, RZ, RZ, UR8 ;  /* 0x00000008ff087e24 */ /* 0x000fe4000f8e00ff */
[----:B------:R-:W-:Y:S01]  /*0840*/  IMAD.MOV.U32 R9, RZ, RZ, RZ ;  /* 0x000000ffff097224 */ /* 0x000fe200078e00ff */
[----:B0-----:R-:W-:-:S04]  /*0850*/  ISETP.NE.AND P1, PT, R2, 0x1, PT ;  /* 0x000000010200780c */ /* 0x001fc80003f25270 */
[----:B------:R-:W-:-:S09]  /*0860*/  P2R R5, PR, RZ, 0x2 ;  /* 0x00000002ff057803 */ /* 0x000fd20000000000 */
[----:B------:R-:W0:Y:S01]  /*0870*/  @P1 LDC R17, c[0x0][0x10] ;  /* 0x00000400ff111b82 */ /* 0x000e220000000800 */
[----:B------:R-:W-:Y:S02]  /*0880*/  @P1 IMAD.MOV.U32 R5, RZ, RZ, RZ ;  /* 0x000000ffff051224 */ /* 0x000fe400078e00ff */
[----:B------:R-:W-:-:S05]  /*0890*/  @P1 IMAD.MOV.U32 R13, RZ, RZ, RZ ;  /* 0x000000ffff0d1224 */ /* 0x000fca00078e00ff */
[----:B------:R-:W1:Y:S01]  /*08a0*/  @!P1 LDC R11, c[0x0][0xc] ;  /* 0x00000300ff0b9b82 */ /* 0x000e620000000800 */
[----:B0-----:R-:W-:-:S04]  /*08b0*/  @P1 IMAD.WIDE.U32 R16, R17, UR8, R4 ;  /* 0x0000000811101c25 */ /* 0x001fc8000f8e0004 */
[----:B------:R-:W-:Y:S02]  /*08c0*/  @P1 IMAD.IADD R17, R17, 0x1, R13 ;  /* 0x0000000111111824 */ /* 0x000fe400078e020d */
[----:B-1----:R-:W-:-:S04]  /*08d0*/  @!P1 IMAD.WIDE.U32 R8, R4, R11, R8 ;  /* 0x0000000b04089225 */ /* 0x002fc800078e0008 */
[----:B------:R-:W-:Y:S02]  /*08e0*/  @!P1 IMAD.MOV.U32 R16, RZ, RZ, R8 ;  /* 0x000000ffff109224 */ /* 0x000fe400078e0008 */
[----:B------:R-:W-:Y:S01]  /*08f0*/  @!P1 IMAD.MOV.U32 R17, RZ, RZ, R9 ;  /* 0x000000ffff119224 */ /* 0x000fe200078e0009 */
[----:B------:R-:W-:Y:S06]  /*0900*/  @!P2 BRA `(.L_x_5) ;  /* 0x00000000000ca947 */ /* 0x000fec0003800000 */
[----:B------:R-:W-:Y:S01]  /*0910*/  UCGABAR_WAIT ;  /* 0x0000000000007dc7 */ /* 0x000fe20008000000 */
[----:B------:R-:W-:Y:S01]  /*0920*/  CCTL.IVALL ;  /* 0x00000000ff00798f */ /* 0x000fe20002000000 */
[----:B------:R-:W-:Y:S05]  /*0930*/  BRA `(.L_x_6) ;  /* 0x0000000000047947 */ /* 0x000fea0003800000 */
.L_x_5:
[----:B------:R-:W-:Y:S06]  /*0940*/  BAR.SYNC.DEFER_BLOCKING 0x0 ;  /* 0x0000000000007b1d */ /* 0x000fec0000010000 */
.L_x_6:
[----:B------:R-:W-:Y:S05]  /*0950*/  @!P3 BRA `(.L_x_7) ;  /* 0x000000980064b947 */ /* 0x000fea0003800000 */
[----:B------:R-:W-:-:S13]  /*0960*/  ISETP.GT.U32.AND P0, PT, R6, 0x1, PT ;  /* 0x000000010600780c */ /* 0x000fda0003f04070 */
[----:B------:R-:W-:Y:S05]  /*0970*/  @P0 EXIT ;  /* 0x000000000000094d */ /* 0x000fea0003800000 */
[----:B------:R-:W-:Y:S01]  /*0980*/  ULDC.64 UR4, c[0x0][0x650] ;  /* 0x0001940000047ab9 */ /* 0x000fe20000000a00 */
[----:B------:R-:W-:Y:S01]  /*0990*/  PRMT R0, RZ, 0x7610, R0 ;  /* 0x00007610ff007816 */ /* 0x000fe20000000000 */
[----:B------:R-:W-:Y:S01]  /*09a0*/  IMAD.MOV.U32 R154, RZ, RZ, -0x1 ;  /* 0xffffffffff9a7424 */ /* 0x000fe200078e00ff */
[----:B------:R-:W-:Y:S01]  /*09b0*/  ISETP.GE.U32.AND P0, PT, R16, UR4, PT ;  /* 0x0000000410007c0c */ /* 0x000fe2000bf06070 */
[----:B------:R-:W-:Y:S02]  /*09c0*/  IMAD.MOV.U32 R153, RZ, RZ, -0x1 ;  /* 0xffffffffff997424 */ /* 0x000fe400078e00ff */
[----:B------:R-:W-:Y:S01]  /*09d0*/  IMAD.MOV.U32 R23, RZ, RZ, -0x1 ;  /* 0xffffffffff177424 */ /* 0x000fe200078e00ff */
[----:B------:R-:W-:-:S13]  /*09e0*/  ISETP.GE.U32.AND.EX P0, PT, R17, UR5, PT, P0 ;  /* 0x0000000511007c0c */ /* 0x000fda000bf06100 */
[----:B------:R-:W-:Y:S05]  /*09f0*/  @P0 BRA `(.L_x_8) ;  /* 0x00000004002c0947 */ /* 0x000fea0003800000 */
[----:B------:R-:W0:Y:S01]  /*0a00*/  LDC.64 R20, c[0x0][0x628] ;  /* 0x00018a00ff147b82 */ /* 0x000e220000000a00 */
[----:B------:R-:W-:Y:S02]  /*0a10*/  IMAD.MOV.U32 R8, RZ, RZ, R16 ;  /* 0x000000ffff087224 */ /* 0x000fe400078e0010 */
[----:B------:R-:W-:-:S05]  /*0a20*/  IMAD.MOV.U32 R9, RZ, RZ, R17 ;  /* 0x000000ffff097224 */ /* 0x000fca00078e0011 */
[----:B------:R-:W1:Y:S08]  /*0a30*/  LDC R0, c[0x0][0x630] ;  /* 0x00018c00ff007b82 */ /* 0x000e700000000800 */
[----:B------:R-:W2:Y:S01]  /*0a40*/  LDC.64 R26, c[0x0][0x620] ;  /* 0x00018800ff1a7b82 */ /* 0x000ea20000000a00 */
[----:B0-----:R-:W-:-:S04]  /*0a50*/  ISETP.NE.U32.AND P0, PT, R20, RZ, PT ;  /* 0x000000ff1400720c */ /* 0x001fc80003f05070 */
[----:B------:R-:W-:-:S13]  /*0a60*/  ISETP.NE.AND.EX P0, PT, R21, RZ, PT, P0 ;  /* 0x000000ff1500720c */ /* 0x000fda0003f05300 */
[----:B-12---:R-:W-:Y:S05]  /*0a70*/  @!P0 BRA `(.L_x_9) ;  /* 0x0000000000288947 */ /* 0x006fea0003800000 */
[----:B------:R-:W0:Y:S02]  /*0a80*/  LDC R13, c[0x0][0x634] ;  /* 0x00018d00ff0d7b82 */ /* 0x000e240000000800 */
[----:B0-----:R-:W-:-:S05]  /*0a90*/  IADD3 R13, P0, R16, R13, RZ ;  /* 0x0000000d100d7210 */ /* 0x001fca0007f1e0ff */
[----:B------:R-:W-:-:S04]  /*0aa0*/  IMAD.X R15, RZ, RZ, R17, P0 ;  /* 0x000000ffff0f7224 */ /* 0x000fc800000e0611 */
[----:B------:R-:W-:-:S04]  /*0ab0*/  IMAD.WIDE.U32 R8, R15, R20, RZ ;  /* 0x000000140f087225 */ /* 0x000fc800078e00ff */
[----:B------:R-:W-:-:S04]  /*0ac0*/  IMAD.WIDE.U32 R10, P0, R13, R21, R8 ;  /* 0x000000150d0a7225 */ /* 0x000fc80007800008 */
[----:B------:R-:W-:-:S04]  /*0ad0*/  IMAD.WIDE.U32 R8, R13, R20, RZ ;  /* 0x000000140d087225 */ /* 0x000fc800078e00ff */
[----:B------:R-:W-:Y:S01]  /*0ae0*/  IMAD.X R13, RZ, RZ, RZ, P0 ;  /* 0x000000ffff0d7224 */ /* 0x000fe200000e06ff */
[----:B------:R-:W-:Y:S01]  /*0af0*/  IADD3 RZ, P0, R9, R10, RZ ;  /* 0x0000000a09ff7210 */ /* 0x000fe20007f1e0ff */
[----:B------:R-:W-:-:S04]  /*0b00*/  IMAD.MOV.U32 R12, RZ, RZ, R11 ;  /* 0x000000ffff0c7224 */ /* 0x000fc800078e000b */
[----:B------:R-:W-:-:S08]  /*0b10*/  IMAD.WIDE.U32.X R8, R15, R21, R12, P0 ;  /* 0x000000150f087225 */ /* 0x000fd000000e040c */
.L_x_9:
[----:B------:R-:W0:Y:S01]  /*0b20*/  LDC.64 R20, c[0x0][0x640] ;  /* 0x00019000ff147b82 */ /* 0x000e220000000a00 */
[--C-:B------:R-:W-:Y:S01]  /*0b30*/  SHF.R.U64 R28, R8, R0, R9.reuse ;  /* 0x00000000081c7219 */ /* 0x100fe20000001209 */
[----:B------:R-:W-:Y:S01]  /*0b40*/  IMAD R30, R7, R24, R4 ;  /* 0x00000018071e7224 */ /* 0x000fe200078e0204 */
[----:B------:R-:W-:Y:S01]  /*0b50*/  SHF.R.U32.HI R0, RZ, R0, R9 ;  /* 0x00000000ff007219 */ /* 0x000fe20000011609 */
[----:B------:R-:W-:Y:S01]  /*0b60*/  IMAD.MOV.U32 R23, RZ, RZ, 0x1 ;  /* 0x00000001ff177424 */ /* 0x000fe200078e00ff */
[----:B------:R-:W-:-:S03]  /*0b70*/  IADD3 R5, P0, RZ, -R28, RZ ;  /* 0x8000001cff057210 */ /* 0x000fc60007f1e0ff */
[----:B------:R-:W1:Y:S02]  /*0b80*/  LDC R6, c[0x0][0x618] ;  /* 0x00018600ff067b82 */ /* 0x000e640000000800 */
[----:B------:R-:W-:-:S04]  /*0b90*/  IMAD.X R9, RZ, RZ, ~R0, P0 ;  /* 0x000000ffff097224 */ /* 0x000fc800000e0e00 */
[-C--:B------:R-:W-:Y:S02]  /*0ba0*/  IMAD R0, R9, R26.reuse, RZ ;  /* 0x0000001a09007224 */ /* 0x080fe400078e02ff */
[----:B------:R-:W2:Y:S01]  /*0bb0*/  LDC R11, c[0x0][0x608] ;  /* 0x00018200ff0b7b82 */ /* 0x000ea20000000800 */
[----:B------:R-:W-:-:S04]  /*0bc0*/  IMAD.WIDE.U32 R8, R5, R26, R16 ;  /* 0x0000001a05087225 */ /* 0x000fc800078e0010 */
[----:B------:R-:W-:-:S03]  /*0bd0*/  IMAD R5, R5, R27, R0 ;  /* 0x0000001b05057224 */ /* 0x000fc600078e0200 */
[----:B------:R-:W3:Y:S01]  /*0be0*/  LDC R12, c[0x0][0x658] ;  /* 0x00019600ff0c7b82 */ /* 0x000ee20000000800 */
[----:B0-----:R-:W-:Y:S01]  /*0bf0*/  ISETP.NE.U32.AND P0, PT, R20, RZ, PT ;  /* 0x000000ff1400720c */ /* 0x001fe20003f05070 */
[----:B------:R-:W-:Y:S02]  /*0c00*/  IMAD.IADD R5, R9, 0x1, R5 ;  /* 0x0000000109057824 */ /* 0x000fe400078e0205 */
[----:B------:R-:W-:Y:S01]  /*0c10*/  IMAD.MOV.U32 R9, RZ, RZ, -0x1 ;  /* 0xffffffffff097424 */ /* 0x000fe200078e00ff */
[----:B------:R-:W-:-:S03]  /*0c20*/  ISETP.NE.AND.EX P0, PT, R21, RZ, PT, P0 ;  /* 0x000000ff1500720c */ /* 0x000fc60003f05300 */
[----:B------:R-:W0:Y:S01]  /*0c30*/  LDC R15, c[0x0][0x600] ;  /* 0x00018000ff0f7b82 */ /* 0x000e220000000800 */
[-CC-:B-1----:R-:W-:Y:S02]  /*0c40*/  SHF.R.U64 R13, R8, R6.reuse, R5.reuse ;  /* 0x00000006080d7219 */ /* 0x182fe40000001205 */
[----:B------:R-:W-:-:S05]  /*0c50*/  SHF.R.U32.HI R0, RZ, R6, R5 ;  /* 0x00000006ff007219 */ /* 0x000fca0000011605 */
[----:B------:R-:W1:Y:S01]  /*0c60*/  LDC R14, c[0x0][0x648] ;  /* 0x00019200ff0e7b82 */ /* 0x000e620000000800 */
[-CC-:B--2---:R-:W-:Y:S02]  /*0c70*/  SHF.R.U64 R27, R13, R11.reuse, R0.reuse ;  /* 0x0000000b0d1b7219 */ /* 0x184fe40000001200 */
[----:B------:R-:W-:-:S05]  /*0c80*/  SHF.R.U32.HI R5, RZ, R11, R0 ;  /* 0x0000000bff057219 */ /* 0x000fca0000011600 */
[----:B------:R-:W2:Y:S01]  /*0c90*/  LDC R26, c[0x0][0x638] ;  /* 0x00018e00ff1a7b82 */ /* 0x000ea20000000800 */
[-CC-:B---3--:R-:W-:Y:S02]  /*0ca0*/  SHF.R.U64 R24, R27, R12.reuse, R5.reuse ;  /* 0x0000000c1b187219 */ /* 0x188fe40000001205 */
[-C--:B------:R-:W-:Y:S02]  /*0cb0*/  SHF.L.U32 R0, R9, R12.reuse, RZ ;  /* 0x0000000c09007219 */ /* 0x080fe400000006ff */
[----:B------:R-:W-:Y:S01]  /*0cc0*/  SHF.R.U32.HI R5, RZ, R12, R5 ;  /* 0x0000000cff057219 */ /* 0x000fe20000011605 */
[----:B------:R-:W-:Y:S01]  /*0cd0*/  IMAD.MOV.U32 R4, RZ, RZ, R24 ;  /* 0x000000ffff047224 */ /* 0x000fe200078e0018 */
[----:B------:R-:W-:Y:S01]  /*0ce0*/  LOP3.LUT R10, RZ, R0, RZ, 0x33, !PT ;  /* 0x00000000ff0a7212 */ /* 0x000fe200078e33ff */
[----:B------:R-:W3:Y:S01]  /*0cf0*/  LDC R25, c[0x0][0x610] ;  /* 0x00018400ff197b82 */ /* 0x000ee20000000800 */
[----:B------:R-:W-:Y:S05]  /*0d00*/  @!P0 BRA `(.L_x_10) ;  /* 0x0000000000288947 */ /* 0x000fea0003800000 */
[----:B------:R-:W4:Y:S02]  /*0d10*/  LDC R9, c[0x0][0x64c] ;  /* 0x00019300ff097b82 */ /* 0x000f240000000800 */
[----:B----4-:R-:W-:-:S05]  /*0d20*/  IADD3 R9, P0, R24, R9, RZ ;  /* 0x0000000918097210 */ /* 0x010fca0007f1e0ff */
        /* <DEDUP_REMOVED lines=8> */
.L_x_10:
[----:B-1----:R-:W-:Y:S01]  /*0db0*/  SHF.R.U64 R4, R4, R14, R5 ;  /* 0x0000000e04047219 */ /* 0x002fe20000001205 */
[----:B0-----:R-:W-:Y:S01]  /*0dc0*/  VIADD R6, R15, 0xffffffff ;  /* 0xffffffff0f067836 */ /* 0x001fe20000000000 */
[----:B------:R-:W-:Y:S01]  /*0dd0*/  SHF.L.U32 R0, R23, R12, RZ ;  /* 0x0000000c17007219 */ /* 0x000fe200000006ff */
[----:B------:R-:W-:Y:S01]  /*0de0*/  IMAD.MOV.U32 R23, RZ, RZ, R28 ;  /* 0x000000ffff177224 */ /* 0x000fe200078e001c */
[----:B------:R-:W-:Y:S01]  /*0df0*/  LOP3.LUT R5, R27, R10, RZ, 0xc0, !PT ;  /* 0x0000000a1b057212 */ /* 0x000fe200078ec0ff */
[----:B------:R-:W-:Y:S01]  /*0e00*/  IMAD.MOV R7, RZ, RZ, -R4 ;  /* 0x000000ffff077224 */ /* 0x000fe200078e0a04 */
[----:B------:R-:W-:Y:S02]  /*0e10*/  SEL R3, R3, R30, !P1 ;  /* 0x0000001e03037207 */ /* 0x000fe40004800000 */
[----:B------:R-:W-:Y:S01]  /*0e20*/  LOP3.LUT R6, R13, R6, RZ, 0xc0, !PT ;  /* 0x000000060d067212 */ /* 0x000fe200078ec0ff */
[----:B------:R-:W-:Y:S02]  /*0e30*/  IMAD R4, R0, R4, R5 ;  /* 0x0000000400047224 */ /* 0x000fe400078e0205 */
[----:B--2---:R-:W-:-:S02]  /*0e40*/  IMAD R0, R7, R26, R24 ;  /* 0x0000001a07007224 */ /* 0x004fc400078e0218 */
[----:B---3--:R-:W-:Y:S02]  /*0e50*/  IMAD R3, R4, R25, R3 ;  /* 0x0000001904037224 */ /* 0x008fe400078e0203 */
[----:B------:R-:W-:Y:S02]  /*0e60*/  IMAD R154, R0, R15, R6 ;  /* 0x0000000f009a7224 */ /* 0x000fe400078e0206 */
[----:B------:R-:W-:-:S03]  /*0e70*/  IMAD.MOV.U32 R4, RZ, RZ, 0x1 ;  /* 0x00000001ff047424 */ /* 0x000fc600078e00ff */
[----:B------:R-:W-:Y:S02]  /*0e80*/  SEL R153, R154, R3, !P1 ;  /* 0x000000039a997207 */ /* 0x000fe40004800000 */
[----:B------:R-:W-:Y:S02]  /*0e90*/  PRMT R0, R4, 0x7610, R0 ;  /* 0x0000761004007816 */ /* 0x000fe40000000000 */
[----:B------:R-:W-:-:S07]  /*0ea0*/  SEL R154, R3, R154, !P1 ;  /* 0x0000009a039a7207 */ /* 0x000fce0004800000 */
.L_x_8:
[----:B------:R-:W-:-:S08]  /*0eb0*/  NOP ;  /* 0x0000000000007918 */ /* 0x000fd00000000000 */
[----:B------:R-:W0:Y:S02]  /*0ec0*/  USETMAXREG.TRY_ALLOC.CTAPOOL UP0, 0xe8 ;  /* 0x000000e8000079c8 */ /* 0x000e240008000600 */
[----:B0-----:R-:W-:-:S13]  /*0ed0*/  PLOP3.LUT P0, PT, PT, PT, UP0, 0x80, 0x0 ;  /* 0x000000000000781c */ /* 0x001fda0003f0f008 */
[----:B------:R-:W-:Y:S05]  /*0ee0*/  @!P0 BRA `(.L_x_8) ;  /* 0xfffffffc00f08947 */ /* 0x000fea000383ffff */
[----:B------:R-:W-:Y:S01]  /*0ef0*/  ULDC.64 UR4, c[0x0][0x598] ;  /* 0x0001660000047ab9 */ /* 0x000fe20000000a00 */
[----:B------:R-:W-:Y:S01]  /*0f00*/  ULDC.64 UR36, c[0x0][0x208] ;  /* 0x0000820000247ab9 */ /* 0x000fe20000000a00 */
[----:B------:R-:W-:-:S04]  /*0f10*/  ISETP.NE.U32.AND P0, PT, RZ, UR4, PT ;  /* 0x00000004ff007c0c */ /* 0x000fc8000bf05070 */
[----:B------:R-:W-:-:S13]  /*0f20*/  ISETP.NE.AND.EX P0, PT, RZ, UR5, PT, P0 ;  /* 0x00000005ff007c0c */ /* 0x000fda000bf05300 */
[----:B------:R-:W-:Y:S05]  /*0f30*/  @!P0 BRA `(.L_x_11) ;  /* 0x00000000001c8947 */ /* 0x000fea0003800000 */
[----:B------:R-:W0:Y:S02]  /*0f40*/  LDC.64 R4, c[0x0][0x598] ;  /* 0x00016600ff047b82 */ /* 0x000e240000000a00 */
[----:B0-----:R-:W2:Y:S02]  /*0f50*/  LDG.E.64 R4, desc[UR36][R4.64] ;  /* 0x0000002404047981 */ /* 0x001ea4000c1e1b00 */
[----:B--2---:R-:W-:-:S04]  /*0f60*/  ISETP.NE.U32.AND P0, PT, R4, RZ, PT ;  /* 0x000000ff0400720c */ /* 0x004fc80003f05070 */
[----:B------:R-:W-:-:S13]  /*0f70*/  ISETP.NE.AND.EX P0, PT, R5, RZ, PT, P0 ;  /* 0x000000ff0500720c */ /* 0x000fda0003f05300 */
[----:B------:R-:W-:Y:S05]  /*0f80*/  @!P0 BRA `(.L_x_11) ;  /* 0x0000000000088947 */ /* 0x000fea0003800000 */
[----:B------:R0:W5:Y:S01]  /*0f90*/  LD.E R155, desc[UR36][R4.64] ;  /* 0x00000024049b7980 */ /* 0x000162000c101900 */
[----:B------:R-:W-:Y:S05]  /*0fa0*/  BRA `(.L_x_12) ;  /* 0x0000000000247947 */ /* 0x000fea0003800000 */
.L_x_11:
[----:B------:R-:W-:Y:S02]  /*0fb0*/  ULDC.64 UR4, c[0x0][0x588] ;  /* 0x0001620000047ab9 */ /* 0x000fe40000000a00 */
[----:B------:R-:W-:-:S04]  /*0fc0*/  ISETP.NE.U32.AND P0, PT, RZ, UR4, PT ;  /* 0x00000004ff007c0c */ /* 0x000fc8000bf05070 */
[----:B------:R-:W-:-:S13]  /*0fd0*/  ISETP.NE.AND.EX P0, PT, RZ, UR5, PT, P0 ;  /* 0x00000005ff007c0c */ /* 0x000fda000bf05300 */
[----:B------:R-:W-:Y:S05]  /*0fe0*/  @!P0 BRA `(.L_x_13) ;  /* 0x00000000000c8947 */ /* 0x000fea0003800000 */
[----:B------:R-:W0:Y:S02]  /*0ff0*/  LDC.64 R4, c[0x0][0x588] ;  /* 0x00016200ff047b82 */ /* 0x000e240000000a00 */
[----:B0-----:R1:W5:Y:S01]  /*1000*/  LDG.E R155, desc[UR36][R4.64] ;  /* 0x00000024049b7981 */ /* 0x001362000c1e1900 */
[----:B------:R-:W-:Y:S05]  /*1010*/  BRA `(.L_x_12) ;  /* 0x0000000000087947 */ /* 0x000fea0003800000 */
.L_x_13:
[----:B------:R-:W-:Y:S02]  /*1020*/  ULDC UR4, c[0x0][0x580] ;  /* 0x0001600000047ab9 */ /* 0x000fe40000000800 */
[----:B------:R-:W-:-:S07]  /*1030*/  IMAD.U32 R155, RZ, RZ, UR4 ;  /* 0x00000004ff9b7e24 */ /* 0x000fce000f8e00ff */
.L_x_12:
[----:B------:R-:W-:Y:S02]  /*1040*/  ULDC.64 UR4, c[0x0][0x5a0] ;  /* 0x0001680000047ab9 */ /* 0x000fe40000000a00 */
[----:B------:R-:W-:-:S04]  /*1050*/  ISETP.NE.U32.AND P0, PT, RZ, UR4, PT ;  /* 0x00000004ff007c0c */ /* 0x000fc8000bf05070 */
[----:B------:R-:W-:-:S13]  /*1060*/  ISETP.NE.AND.EX P0, PT, RZ, UR5, PT, P0 ;  /* 0x00000005ff007c0c */ /* 0x000fda000bf05300 */
[----:B------:R-:W-:Y:S05]  /*1070*/  @!P0 BRA `(.L_x_14) ;  /* 0x00000000001c8947 */ /* 0x000fea0003800000 */
[----:B01----:R-:W0:Y:S02]  /*1080*/  LDC.64 R4, c[0x0][0x5a0] ;  /* 0x00016800ff047b82 */ /* 0x003e240000000a00 */
[----:B0-----:R-:W2:Y:S02]  /*1090*/  LDG.E.64 R4, desc[UR36][R4.64] ;  /* 0x0000002404047981 */ /* 0x001ea4000c1e1b00 */
[----:B--2---:R-:W-:-:S04]  /*10a0*/  ISETP.NE.U32.AND P0, PT, R4, RZ, PT ;  /* 0x000000ff0400720c */ /* 0x004fc80003f05070 */
[----:B------:R-:W-:-:S13]  /*10b0*/  ISETP.NE.AND.EX P0, PT, R5, RZ, PT, P0 ;  /* 0x000000ff0500720c */ /* 0x000fda0003f05300 */
[----:B------:R-:W-:Y:S05]  /*10c0*/  @!P0 BRA `(.L_x_14) ;  /* 0x0000000000088947 */ /* 0x000fea0003800000 */
[----:B------:R0:W5:Y:S01]  /*10d0*/  LD.E R156, desc[UR36][R4.64] ;  /* 0x00000024049c7980 */ /* 0x000162000c101900 */
[----:B------:R-:W-:Y:S05]  /*10e0*/  BRA `(.L_x_15) ;  /* 0x0000000000247947 */ /* 0x000fea0003800000 */
.L_x_14:
[----:B------:R-:W-:Y:S02]  /*10f0*/  ULDC.64 UR4, c[0x0][0x590] ;  /* 0x0001640000047ab9 */ /* 0x000fe40000000a00 */
[----:B------:R-:W-:-:S04]  /*1100*/  ISETP.NE.U32.AND P0, PT, RZ, UR4, PT ;  /* 0x00000004ff007c0c */ /* 0x000fc8000bf05070 */
[----:B------:R-:W-:-:S13]  /*1110*/  ISETP.NE.AND.EX P0, PT, RZ, UR5, PT, P0 ;  /* 0x00000005ff007c0c */ /* 0x000fda000bf05300 */
[----:B------:R-:W-:Y:S05]  /*1120*/  @!P0 BRA `(.L_x_16) ;  /* 0x00000000000c8947 */ /* 0x000fea0003800000 */
[----:B------:R-:W2:Y:S02]  /*1130*/  LDC.64 R156, c[0x0][0x590] ;  /* 0x00016400ff9c7b82 */ /* 0x000ea40000000a00 */
[----:B--2---:R2:W5:Y:S01]  /*1140*/  LDG.E R156, desc[UR36][R156.64] ;  /* 0x000000249c9c7981 */ /* 0x004562000c1e1900 */
[----:B------:R-:W-:Y:S05]  /*1150*/  BRA `(.L_x_15) ;  /* 0x0000000000087947 */ /* 0x000fea0003800000 */
.L_x_16:
[----:B------:R-:W-:Y:S02]  /*1160*/  ULDC UR4, c[0x0][0x584] ;  /* 0x0001610000047ab9 */ /* 0x000fe40000000800 */
[----:B------:R-:W-:-:S07]  /*1170*/  IMAD.U32 R156, RZ, RZ, UR4 ;  /* 0x00000004ff9c7e24 */ /* 0x000fce000f8e00ff */
.L_x_15:
[----:B------:R-:W-:-:S13]  /*1180*/  LOP3.LUT P0, RZ, R0, 0xff, RZ, 0xc0, !PT ;  /* 0x000000ff00ff7812 */ /* 0x000fda000780c0ff */
[----:B------:R-:W-:Y:S05]  /*1190*/  @!P0 EXIT ;  /* 0x000000000000894d */ /* 0x000fea0003800000 */
[----:B------:R-:W-:Y:S01]  /*11a0*/  ULDC UR4, c[0x0][0x28c] ;  /* 0x0000a30000047ab9 */ /* 0x000fe20000000800 */
[----:B--2---:R-:W-:Y:S01]  /*11b0*/  LOP3.LUT R157, R19, 0x1, RZ, 0xfc, !PT ;  /* 0x00000001139d7812 */ /* 0x004fe200078efcff */
[----:B------:R-:W-:Y:S01]  /*11c0*/  UIADD3 UR4, UR4, 0x3f, URZ ;  /* 0x0000003f04047890 */ /* 0x000fe2000fffe03f */
[----:B------:R-:W-:Y:S01]  /*11d0*/  UMOV UR38, URZ ;  /* 0x0000003f00267c82 */ /* 0x000fe20008000000 */
[----:B------:R-:W-:Y:S02]  /*11e0*/  UMOV UR39, URZ ;  /* 0x0000003f00277c82 */ /* 0x000fe40008000000 */
[----:B------:R-:W-:-:S04]  /*11f0*/  USHF.R.S32.HI UR5, URZ, 0x1f, UR4 ;  /* 0x0000001f3f057899 */ /* 0x000fc80008011404 */
[----:B------:R-:W-:-:S04]  /*1200*/  ULEA.HI UR5, UR5, UR4, URZ, 0x6 ;  /* 0x0000000405057291 */ /* 0x000fc8000f8f303f */
[----:B------:R-:W-:-:S12]  /*1210*/  USHF.R.S32.HI UR40, URZ, 0x6, UR5 ;  /* 0x000000063f287899 */ /* 0x000fd80008011405 */
.L_x_290:
[----:B------:R-:W-:Y:S01]  /*1220*/  LOP3.LUT R0, R18, 0x80, RZ, 0xc0, !PT ;  /* 0x0000008012007812 */ /* 0x000fe200078ec0ff */
[----:B--2---:R-:W2:Y:S01]  /*1230*/  S2UR UR7, SR_CgaCtaId ;  /* 0x00000000000779c3 */ /* 0x004ea20000008800 */
[----:B------:R-:W-:Y:S02]  /*1240*/  UMOV UR6, 0x400 ;  /* 0x0000040000067882 */ /* 0x000fe40000000000 */
[----:B------:R-:W-:-:S06]  /*1250*/  SHF.R.U32.HI R0, RZ, 0x7, R0 ;  /* 0x00000007ff007819 */ /* 0x000fcc0000011600 */
[----:B---3--:R-:W3:Y:S01]  /*1260*/  SHFL.IDX PT, R0, R0, RZ, 0x1f ;  /* 0x00001fff00007589 */ /* 0x008ee200000e0000 */
[----:B--2---:R-:W-:Y:S01]  /*1270*/  ULEA UR6, UR7, UR6, 0x18 ;  /* 0x0000000607067291 */ /* 0x004fe2000f8ec03f */
[----:B---3--:R-:W-:-:S13]  /*1280*/  R2UR UR4, R0 ;  /* 0x00000000000472ca */ /* 0x008fda00000e0000 */
[----:B------:R-:W-:-:S04]  /*1290*/  ULEA.HI UR5, UR4, UR4, URZ, 0x1 ;  /* 0x0000000404057291 */ /* 0x000fc8000f8f083f */
[----:B------:R-:W-:-:S04]  /*12a0*/  ULOP3.LUT UR5, UR5, 0x7fffe, URZ, 0xc0, !UPT ;  /* 0x0007fffe05057892 */ /* 0x000fc8000f8ec03f */
[----:B------:R-:W-:-:S03]  /*12b0*/  UIADD3 UR5, UR4, -UR5, URZ ;  /* 0x8000000504057290 */ /* 0x000fc6000fffe03f */
[----:B------:R-:W-:Y:S01]  /*12c0*/  ULDC UR4, c[0x0][0x28c] ;  /* 0x0000a30000047ab9 */ /* 0x000fe20000000800 */
[----:B------:R-:W-:Y:S01]  /*12d0*/  ULEA UR5, UR5, UR6, 0xd ;  /* 0x0000000605057291 */ /* 0x000fe2000f8e683f */
[----:B------:R-:W-:-:S03]  /*12e0*/  ISETP.LT.AND P0, PT, RZ, UR4, PT ;  /* 0x00000004ff007c0c */ /* 0x000fc6000bf01270 */
[----:B------:R-:W-:-:S04]  /*12f0*/  UIADD3 UR5, UR5, 0x100, URZ ;  /* 0x0000010005057890 */ /* 0x000fc8000fffe03f */
[----:B------:R-:W-:-:S04]  /*1300*/  USHF.R.U32.HI UR5, URZ, 0x4, UR5 ;  /* 0x000000043f057899 */ /* 0x000fc80008011605 */
[----:B------:R-:W-:Y:S02]  /*1310*/  ULOP3.LUT UR41, UR5, 0x3fff, URZ, 0xc0, !UPT ;  /* 0x00003fff05297892 */ /* 0x000fe4000f8ec03f */
[----:B-1--45:R-:W-:Y:S10]  /*1320*/  @P0 BRA `(.L_x_17) ;  /* 0x0000000000400947 */ /* 0x032ff40003800000 */
[----:B------:R-:W-:Y:S01]  /*1330*/  MOV R0, 0x0 ;  /* 0x0000000000007802 */ /* 0x000fe20000000f00 */
[----:B------:R-:W-:Y:S01]  /*1340*/  ULDC.64 UR4, c[0x4][0x68] ;  /* 0x01001a0000047ab9 */ /* 0x000fe20000000a00 */
[----:B------:R-:W-:Y:S01]  /*1350*/  ULDC.64 UR6, c[0x4][0x8] ;  /* 0x0100020000067ab9 */ /* 0x000fe20000000a00 */
[----:B01----:R-:W-:Y:S01]  /*1360*/  IMAD.U32 R4, RZ, RZ, UR4 ;  /* 0x00000004ff047e24 */ /* 0x003fe2000f8e00ff */
[----:B------:R0:W1:Y:S01]  /*1370*/  LDC.64 R14, c[0x4][R0] ;  /* 0x01000000000e7b82 */ /* 0x0000620000000a00 */
[----:B------:R-:W-:Y:S01]  /*1380*/  IMAD.U32 R5, RZ, RZ, UR5 ;  /* 0x00000005ff057e24 */ /* 0x000fe2000f8e00ff */
[----:B------:R-:W-:Y:S01]  /*1390*/  ULDC.64 UR4, c[0x4][0x70] ;  /* 0x01001c0000047ab9 */ /* 0x000fe20000000a00 */
[----:B------:R-:W-:Y:S02]  /*13a0*/  IMAD.U32 R10, RZ, RZ, UR6 ;  /* 0x00000006ff0a7e24 */ /* 0x000fe4000f8e00ff */
[----:B------:R-:W-:Y:S02]  /*13b0*/  IMAD.U32 R6, RZ, RZ, UR4 ;  /* 0x00000004ff067e24 */ /* 0x000fe4000f8e00ff */
[----:B------:R-:W-:-:S02]  /*13c0*/  IMAD.U32 R7, RZ, RZ, UR5 ;  /* 0x00000005ff077e24 */ /* 0x000fc4000f8e00ff */
[----:B------:R-:W-:Y:S02]  /*13d0*/  IMAD.U32 R11, RZ, RZ, UR7 ;  /* 0x00000007ff0b7e24 */ /* 0x000fe4000f8e00ff */
[----:B------:R-:W-:Y:S02]  /*13e0*/  IMAD.MOV.U32 R8, RZ, RZ, 0x1e1 ;  /* 0x000001e1ff087424 */ /* 0x000fe400078e00ff */
[----:B------:R-:W-:Y:S02]  /*13f0*/  IMAD.MOV.U32 R12, RZ, RZ, 0x1 ;  /* 0x00000001ff0c7424 */ /* 0x000fe400078e00ff */
[----:B0-----:R-:W-:-:S07]  /*1400*/  IMAD.MOV.U32 R13, RZ, RZ, RZ ;  /* 0x000000ffff0d7224 */ /* 0x001fce00078e00ff */
[----:B------:R-:W-:-:S07]  /*1410*/  LEPC R20, `(.L_x_17) ;  /* 0x000000001014794e */ /* 0x000fce0000000000 */
[----:B-1---5:R-:W-:Y:S05]  /*1420*/  CALL.ABS.NOINC R14 ;  /* 0x000000000e007343 */ /* 0x022fea0003c00000 */
.L_x_17:
[----:B------:R-:W-:-:S13]  /*1430*/  ISETP.NE.AND P0, PT, R157, 0x3, PT ;  /* 0x000000039d00780c */ /* 0x000fda0003f05270 */
[----:B------:R-:W-:Y:S05]  /*1440*/  @!P0 BRA `(.L_x_18) ;  /* 0x0000000000048947 */ /* 0x000fea0003800000 */
[----:B------:R-:W-:Y:S01]  /*1450*/  BPT.TRAP 0x1 ;  /* 0x000000040000795c */ /* 0x000fe20000300000 */
.L_x_18:
[----:B------:R-:W2:Y:S01]  /*1460*/  S2UR UR5, SR_CgaCtaId ;  /* 0x00000000000579c3 */ /* 0x000ea20000008800 */
[----:B------:R-:W-:Y:S01]  /*1470*/  UMOV UR4, 0x400 ;  /* 0x0000040000047882 */ /* 0x000fe20000000000 */
[----:B------:R-:W-:Y:S02]  /*1480*/  IMAD.U32 R0, RZ, RZ, UR38 ;  /* 0x00000026ff007e24 */ /* 0x000fe4000f8e00ff */
[----:B------:R-:W-:-:S03]  /*1490*/  IMAD.U32 R3, RZ, RZ, UR39 ;  /* 0x00000027ff037e24 */ /* 0x000fc6000f8e00ff */
[----:B------:R-:W-:Y:S01]  /*14a0*/  SHF.L.U32 R0, R0, 0x1f, RZ ;  /* 0x0000001f00007819 */ /* 0x000fe200000006ff */
[----:B--2---:R-:W-:-:S06]  /*14b0*/  ULEA UR4, UR5, UR4, 0x18 ;  /* 0x0000000405047291 */ /* 0x004fcc000f8ec03f */
[----:B------:R-:W-:-:S04]  /*14c0*/  IMAD.U32 R6, RZ, RZ, UR4 ;  /* 0x00000004ff067e24 */ /* 0x000fc8000f8e00ff */
[----:B------:R-:W-:-:S04]  /*14d0*/  IMAD R3, R3, 0x8, R6 ;  /* 0x0000000803037824 */ /* 0x000fc800078e0206 */
[----:B------:R2:W3:Y:S01]  /*14e0*/  SYNCS.PHASECHK.TRANS64.TRYWAIT P1, [R3+URZ], R0 ;  /* 0x00000000030075a7 */ /* 0x0004e2000802017f */
[----:B------:R-:W-:Y:S05]  /*14f0*/  @!P0 BRA `(.L_x_19) ;  /* 0x0000000000048947 */ /* 0x000fea0003800000 */
[----:B------:R-:W-:Y:S01]  /*1500*/  BPT.TRAP 0x1 ;  /* 0x000000040000795c */ /* 0x000fe20000300000 */
.L_x_19:
[----:B---3--:R-:W-:Y:S05]  /*1510*/  @P1 BRA `(.L_x_20) ;  /* 0x0000000000081947 */ /* 0x008fea0003800000 */
[----:B------:R-:W3:Y:S02]  /*1520*/  SYNCS.PHASECHK.TRANS64.TRYWAIT P1, [R3+URZ], R0 ;  /* 0x00000000030075a7 */ /* 0x000ee4000802017f */
[----:B---3--:R-:W-:Y:S05]  /*1530*/  @!P1 BRA `(.L_x_21) ;  /* 0x000000a000d89947 */ /* 0x008fea0003800000 */
.L_x_20:
[----:B------:R-:W-:-:S04]  /*1540*/  UISETP.LT.AND UP0, UPT, UR40, 0x1, UPT ;  /* 0x000000012800788c */ /* 0x000fc8000bf01270 */
[----:B------:R-:W-:-:S06]  /*1550*/  USEL UR4, UR40, 0x1, UP0 ;  /* 0x0000000128047887 */ /* 0x000fcc0008000000 */
[----:B--23--:R-:W-:Y:S01]  /*1560*/  IMAD.U32 R0, RZ, RZ, UR4 ;  /* 0x00000004ff007e24 */ /* 0x00cfe2000f8e00ff */
[----:B------:R-:W-:Y:S05]  /*1570*/  WARPSYNC.ALL ;  /* 0x0000000000007948 */ /* 0x000fea0003800000 */
[----:B------:R-:W-:-:S04]  /*1580*/  IADD3 R0, -R0, UR40, RZ ;  /* 0x0000002800007c10 */ /* 0x000fc8000fffe1ff */
[----:B------:R-:W-:Y:S02]  /*1590*/  ISETP.GE.AND P1, PT, R0, 0x1, PT ;  /* 0x000000010000780c */ /* 0x000fe40003f26270 */
[----:B------:R-:W-:Y:S01]  /*15a0*/  R2UR UR4, R6 ;  /* 0x00000000060472ca */ /* 0x000fe200000e0000 */
[----:B------:R-:W-:Y:S01]  /*15b0*/  WARPGROUP.ARRIVE ;  /* 0x00000000000079c5 */ /* 0x000fe20000000000 */
[----:B------:R-:W-:Y:S01]  /*15c0*/  UMOV UR9, 0x40000040 ;  /* 0x4000004000097882 */ /* 0x000fe20000000000 */
[----:B------:R-:W-:-:S10]  /*15d0*/  UMOV UR11, 0x40000040 ;  /* 0x40000040000b7882 */ /* 0x000fd40000000000 */
[----:B------:R-:W-:-:S04]  /*15e0*/  UIADD3 UR4, UR4, 0x10100, URZ ;  /* 0x0001010004047890 */ /* 0x000fc8000fffe03f */
[----:B------:R-:W-:-:S04]  /*15f0*/  USHF.R.U32.HI UR4, URZ, 0x4, UR4 ;  /* 0x000000043f047899 */ /* 0x000fc80008011604 */
[----:B------:R-:W-:Y:S02]  /*1600*/  ULOP3.LUT UR5, UR4, 0x3fff, URZ, 0xc0, !UPT ;  /* 0x00003fff04057892 */ /* 0x000fe4000f8ec03f */
[----:B------:R-:W-:Y:S02]  /*1610*/  ULOP3.LUT UR4, UR41, 0x10000, URZ, 0xfc, !UPT ;  /* 0x0001000029047892 */ /* 0x000fe4000f8efc3f */
[----:B------:R-:W-:Y:S02]  /*1620*/  ULOP3.LUT UR5, UR5, 0x10000, URZ, 0xfc, !UPT ;  /* 0x0001000005057892 */ /* 0x000fe4000f8efc3f */
[----:B------:R-:W-:Y:S02]  /*1630*/  ULEA UR6, UR39, UR4, 0xa ;  /* 0x0000000427067291 */ /* 0x000fe4000f8e503f */
[----:B------:R-:W-:-:S05]  /*1640*/  ULEA UR7, UR39, UR5, 0xb ;  /* 0x0000000527077291 */ /* 0x000fca000f8e583f */
[----:B------:R-:W-:Y:S02]  /*1650*/  UMOV UR8, UR6 ;  /* 0x0000000600087c82 */ /* 0x000fe40008000000 */
[----:B------:R-:W-:Y:S02]  /*1660*/  UMOV UR10, UR7 ;  /* 0x00000007000a7c82 */ /* 0x000fe40008000000 */
[----:B------:R-:W-:Y:S01]  /*1670*/  HGMMA.64x256x16.F32 R24, gdesc[UR8], RZ, !UPT, gsb0 ;  /* 0x03e00000081879f0 */ /* 0x000fe2000c0008ff */
[----:B------:R-:W-:Y:S02]  /*1680*/  UIADD3 UR8, UR6, 0x2, URZ ;  /* 0x0000000206087890 */ /* 0x000fe4000fffe03f */
[----:B------:R-:W-:Y:S01]  /*1690*/  UIADD3 UR10, UR7, 0x2, URZ ;  /* 0x00000002070a7890 */ /* 0x000fe2000fffe03f */
[----:B------:R-:W-:Y:S01]  /*16a0*/  UMOV UR9, 0x40000040 ;  /* 0x4000004000097882 */ /* 0x000fe20000000000 */
[----:B------:R-:W-:Y:S01]  /*16b0*/  UMOV UR11, 0x40000040 ;  /* 0x40000040000b7882 */ /* 0x000fe20000000000 */
[----:B------:R-:W-:-:S02]  /*16c0*/  WARPGROUP.DEPBAR.LE gsb0, 0x0 ;  /* 0x00008000000079c5 */ /* 0x000fc40000010000 */
[----:B------:R-:W-:-:S15]  /*16d0*/  WARPGROUP.ARRIVE ;  /* 0x00000000000079c5 */ /* 0x000fde0000000000 */
[----:B------:R-:W-:-:S05]  /*16e0*/  NOP ;  /* 0x0000000000007918 */ /* 0x000fca0000000000 */
[----:B------:R-:W-:Y:S01]  /*16f0*/  HGMMA.64x256x16.F32 R24, gdesc[UR8], R24, gsb0 ;  /* 0x03e00000081879f0 */ /* 0x000fe20008000818 */
[----:B------:R-:W-:Y:S02]  /*1700*/  UIADD3 UR8, UR6, 0x4, URZ ;  /* 0x0000000406087890 */ /* 0x000fe4000fffe03f */
[----:B------:R-:W-:Y:S01]  /*1710*/  UIADD3 UR10, UR7, 0x4, URZ ;  /* 0x00000004070a7890 */ /* 0x000fe2000fffe03f */
[----:B------:R-:W-:Y:S01]  /*1720*/  UMOV UR9, 0x40000040 ;  /* 0x4000004000097882 */ /* 0x000fe20000000000 */
[----:B------:R-:W-:Y:S01]  /*1730*/  UMOV UR11, 0x40000040 ;  /* 0x40000040000b7882 */ /* 0x000fe20000000000 */
[----:B------:R-:W-:Y:S02]  /*1740*/  WARPGROUP.DEPBAR.LE gsb0, 0x0 ;  /* 0x00008000000079c5 */ /* 0x000fe40000010000 */
        /* <DEDUP_REMOVED lines=10> */
[----:B------:R-:W-:Y:S03]  /*17f0*/  HGMMA.64x256x16.F32 R24, gdesc[UR8], R24, gsb0 ;  /* 0x03e00000081879f0 */ /* 0x000fe60008000818 */
[----:B------:R-:W-:Y:S02]  /*1800*/  WARPGROUP.DEPBAR.LE gsb0, 0x0 ;  /* 0x00008000000079c5 */ /* 0x000fe40000010000 */
[----:B------:R-:W-:Y:S05]  /*1810*/  @!P1 BRA `(.L_x_22) ;  /* 0x0000000400309947 */ /* 0x000fea0003800000 */
[----:B------:R-:W-:Y:S02]  /*1820*/  UIADD3 UR6, UR39, 0x1, URZ ;  /* 0x0000000127067890 */ /* 0x000fe4000fffe03f */
[----:B------:R-:W-:Y:S02]  /*1830*/  IMAD.U32 R3, RZ, RZ, UR39 ;  /* 0x00000027ff037e24 */ /* 0x000fe4000f8e00ff */
[----:B------:R-:W-:-:S04]  /*1840*/  UISETP.NE.AND UP0, UPT, UR6, 0x4, UPT ;  /* 0x000000040600788c */ /* 0x000fc8000bf05270 */
[----:B------:R-:W-:Y:S02]  /*1850*/  USEL UR7, URZ, 0x1, UP0 ;  /* 0x000000013f077887 */ /* 0x000fe40008000000 */
[----:B------:R-:W-:Y:S02]  /*1860*/  USEL UR6, UR6, URZ, UP0 ;  /* 0x0000003f06067287 */ /* 0x000fe40008000000 */
[----:B------:R-:W-:-:S06]  /*1870*/  ULOP3.LUT UR7, UR38, UR7, URZ, 0x3c, !UPT ;  /* 0x0000000726077292 */ /* 0x000fcc000f8e3c3f */
[----:B------:R-:W-:-:S07]  /*1880*/  IMAD.U32 R7, RZ, RZ, UR7 ;  /* 0x00000007ff077e24 */ /* 0x000fce000f8e00ff */
.L_x_29:
[----:B------:R-:W-:Y:S05]  /*1890*/  @!P0 BRA `(.L_x_23) ;  /* 0x0000000000048947 */ /* 0x000fea0003800000 */
[----:B------:R-:W-:Y:S01]  /*18a0*/  BPT.TRAP 0x1 ;  /* 0x000000040000795c */ /* 0x000fe20000300000 */
.L_x_23:
[----:B------:R-:W2:Y:S01]  /*18b0*/  S2UR UR8, SR_CgaCtaId ;  /* 0x00000000000879c3 */ /* 0x000ea20000008800 */
[----:B------:R-:W-:Y:S01]  /*18c0*/  UMOV UR7, 0x400 ;  /* 0x0000040000077882 */ /* 0x000fe20000000000 */
[----:B01----:R-:W-:Y:S01]  /*18d0*/  IMAD.U32 R5, RZ, RZ, UR6 ;  /* 0x00000006ff057e24 */ /* 0x003fe2000f8e00ff */
[----:B------:R-:W-:Y:S01]  /*18e0*/  SHF.L.U32 R4, R7, 0x1f, RZ ;  /* 0x0000001f07047819 */ /* 0x000fe200000006ff */
[----:B--2---:R-:W-:-:S06]  /*18f0*/  ULEA UR7, UR8, UR7, 0x18 ;  /* 0x0000000708077291 */ /* 0x004fcc000f8ec03f */
[----:B------:R-:W-:-:S04]  /*1900*/  IMAD.U32 R6, RZ, RZ, UR7 ;  /* 0x00000007ff067e24 */ /* 0x000fc8000f8e00ff */
[----:B------:R-:W-:-:S04]  /*1910*/  IMAD R5, R5, 0x8, R6 ;  /* 0x0000000805057824 */ /* 0x000fc800078e0206 */
[----:B------:R0:W1:Y:S01]  /*1920*/  SYNCS.PHASECHK.TRANS64.TRYWAIT P1, [R5+URZ], R4 ;  /* 0x00000004050075a7 */ /* 0x000062000802017f */
[----:B------:R-:W-:Y:S05]  /*1930*/  @!P0 BRA `(.L_x_24) ;  /* 0x0000000000048947 */ /* 0x000fea0003800000 */
[----:B------:R-:W-:Y:S01]  /*1940*/  BPT.TRAP 0x1 ;  /* 0x000000040000795c */ /* 0x000fe20000300000 */
.L_x_24:
[----:B-1----:R-:W-:Y:S05]  /*1950*/  @P1 BRA `(.L_x_25) ;  /* 0x0000000000081947 */ /* 0x002fea0003800000 */
[----:B------:R-:W1:Y:S02]  /*1960*/  SYNCS.PHASECHK.TRANS64.TRYWAIT P1, [R5+URZ], R4 ;  /* 0x00000004050075a7 */ /* 0x000e64000802017f */
[----:B-1----:R-:W-:Y:S05]  /*1970*/  @!P1 BRA `(.L_x_26) ;  /* 0x0000009c00dc9947 */ /* 0x002fea0003800000 */
.L_x_25:
[----:B------:R-:W-:Y:S01]  /*1980*/  ULEA UR7, UR6, UR4, 0xa ;  /* 0x0000000406077291 */ /* 0x000fe2000f8e503f */
[----:B------:R-:W-:Y:S01]  /*1990*/  WARPGROUP.ARRIVE ;  /* 0x00000000000079c5 */ /* 0x000fe20000000000 */
[----:B------:R-:W-:Y:S01]  /*19a0*/  ULEA UR12, UR6, UR5, 0xb ;  /* 0x00000005060c7291 */ /* 0x000fe2000f8e583f */
[----:B------:R-:W-:Y:S01]  /*19b0*/  UMOV UR9, 0x40000040 ;  /* 0x4000004000097882 */ /* 0x000fe20000000000 */
[----:B------:R-:W-:-:S03]  /*19c0*/  UMOV UR11, 0x40000040 ;  /* 0x40000040000b7882 */ /* 0x000fc60000000000 */
[----:B------:R-:W-:Y:S02]  /*19d0*/  UMOV UR8, UR7 ;  /* 0x0000000700087c82 */ /* 0x000fe40008000000 */
[----:B------:R-:W-:Y:S02]  /*19e0*/  UMOV UR10, UR12 ;  /* 0x0000000c000a7c82 */ /* 0x000fe40008000000 */
[----:B------:R-:W-:Y:S01]  /*19f0*/  HGMMA.64x256x16.F32 R24, gdesc[UR8], R24, gsb0 ;  /* 0x03e00000081879f0 */ /* 0x000fe20008000818 */
        /* <DEDUP_REMOVED lines=26> */
[----:B------:R-:W-:Y:S01]  /*1ba0*/  BPT.TRAP 0x1 ;  /* 0x000000040000795c */ /* 0x000fe20000300000 */
.L_x_27:
[----:B------:R-:W-:-:S13]  /*1bb0*/  ISETP.NE.AND P1, PT, R22, RZ, PT ;  /* 0x000000ff1600720c */ /* 0x000fda0003f25270 */
[----:B01----:R-:W-:-:S04]  /*1bc0*/  @P1 IMAD R4, R3, 0x8, R6 ;  /* 0x0000000803041824 */ /* 0x003fc800078e0206 */
[----:B------:R-:W-:-:S05]  /*1bd0*/  @P1 VIADD R5, R4, 0x20 ;  /* 0x0000002004051836 */ /* 0x000fca0000000000 */
[----:B------:R-:W-:-:S04]  /*1be0*/  @P1 PRMT R5, R152, 0x654, R5 ;  /* 0x0000065498051816 */ /* 0x000fc80000000005 */
[----:B------:R0:W-:Y:S01]  /*1bf0*/  @P1 SYNCS.ARRIVE.TRANS64.RED.A1T0 RZ, [R5+URZ], RZ ;  /* 0x000000ff05ff19a7 */ /* 0x0001e2000810043f */
[----:B------:R-:W-:-:S13]  /*1c00*/  ISETP.GT.U32.AND P1, PT, R19, 0x1, PT ;  /* 0x000000011300780c */ /* 0x000fda0003f24070 */
[----:B0-----:R-:W-:Y:S05]  /*1c10*/  @P1 BRA `(.L_x_28) ;  /* 0x0000000000041947 */ /* 0x001fea0003800000 */
[----:B------:R-:W-:Y:S01]  /*1c20*/  BPT.TRAP 0x1 ;  /* 0x000000040000795c */ /* 0x000fe20000300000 */
.L_x_28:
[----:B------:R-:W-:Y:S01]  /*1c30*/  UIADD3 UR6, UR6, 0x1, URZ ;  /* 0x0000000106067890 */ /* 0x000fe2000fffe03f */
[C---:B------:R-:W-:Y:S01]  /*1c40*/  ISETP.GT.AND P2, PT, R0.reuse, 0x1, PT ;  /* 0x000000010000780c */ /* 0x040fe20003f44270 */
[----:B------:R-:W-:Y:S02]  /*1c50*/  VIADD R3, R3, 0x1 ;  /* 0x0000000103037836 */ /* 0x000fe40000000000 */
[----:B------:R-:W-:Y:S01]  /*1c60*/  UISETP.NE.AND UP0, UPT, UR6, 0x4, UPT ;  /* 0x000000040600788c */ /* 0x000fe2000bf05270 */
[----:B------:R-:W-:Y:S02]  /*1c70*/  VIADD R0, R0, 0xffffffff ;  /* 0xffffffff00007836 */ /* 0x000fe40000000000 */
[C---:B------:R-:W-:Y:S01]  /*1c80*/  ISETP.NE.AND P1, PT, R3.reuse, 0x4, PT ;  /* 0x000000040300780c */ /* 0x040fe20003f25270 */
[----:B------:R-:W-:Y:S02]  /*1c90*/  USEL UR7, URZ, 0x1, UP0 ;  /* 0x000000013f077887 */ /* 0x000fe40008000000 */
[----:B------:R-:W-:Y:S01]  /*1ca0*/  USEL UR6, UR6, URZ, UP0 ;  /* 0x0000003f06067287 */ /* 0x000fe20008000000 */
[----:B------:R-:W-:-:S03]  /*1cb0*/  SEL R3, R3, RZ, P1 ;  /* 0x000000ff03037207 */ /* 0x000fc60000800000 */
[----:B------:R-:W-:Y:S01]  /*1cc0*/  LOP3.LUT R7, R7, UR7, RZ, 0x3c, !PT ;  /* 0x0000000707077c12 */ /* 0x000fe2000f8e3cff */
[----:B------:R-:W-:Y:S07]  /*1cd0*/  @P2 BRA `(.L_x_29) ;  /* 0xfffffff800ec2947 */ /* 0x000fee000383ffff */
.L_x_22:
[----:B------:R-:W2:Y:S02]  /*1ce0*/  LDC R0, c[0x0][0x28c] ;  /* 0x0000a300ff007b82 */ /* 0x000ea40000000800 */
[----:B--2---:R-:W-:-:S13]  /*1cf0*/  ISETP.GE.AND P1, PT, R0, 0x1, PT ;  /* 0x000000010000780c */ /* 0x004fda0003f26270 */
[----:B------:R-:W-:Y:S05]  /*1d00*/  @!P1 BRA `(.L_x_30) ;  /* 0x0000000000409947 */ /* 0x000fea0003800000 */
[----:B------:R-:W-:Y:S05]  /*1d10*/  @!P0 BRA `(.L_x_31) ;  /* 0x0000000000048947 */ /* 0x000fea0003800000 */
[----:B------:R-:W-:Y:S01]  /*1d20*/  BPT.TRAP 0x1 ;  /* 0x000000040000795c */ /* 0x000fe20000300000 */
.L_x_31:
[----:B------:R-:W-:Y:S01]  /*1d30*/  ISETP.NE.AND P0, PT, R22, RZ, PT ;  /* 0x000000ff1600720c */ /* 0x000fe20003f05270 */
[----:B------:R-:W-:-:S12]  /*1d40*/  UISETP.LT.AND UP1, UPT, UR40, 0x1, UPT ;  /* 0x000000012800788c */ /* 0x000fd8000bf21270 */
[----:B------:R-:W-:-:S05]  /*1d50*/  VOTEU.ANY UP0, P0 ;  /* 0x00000000003f7886 */ /* 0x000fca0000000100 */
[----:B------:R-:W-:-:S04]  /*1d60*/  @UP0 USEL UR4, UR40, 0x1, UP1 ;  /* 0x0000000128040887 */ /* 0x000fc80008800000 */
[----:B------:R-:W-:-:S06]  /*1d70*/  @UP0 UIADD3 UR4, UR39, UR40, -UR4 ;  /* 0x0000002827040290 */ /* 0x000fcc000fffe804 */
[----:B------:R-:W-:-:S04]  /*1d80*/  IMAD.U32 R0, RZ, RZ, UR4 ;  /* 0x00000004ff007e24 */ /* 0x000fc8000f8e00ff */
[----:B------:R-:W-:-:S05]  /*1d90*/  @P0 IMAD.SHL.U32 R0, R0, 0x8, RZ ;  /* 0x0000000800000824 */ /* 0x000fca00078e00ff */
[----:B------:R-:W-:-:S04]  /*1da0*/  @P0 LOP3.LUT R0, R0, 0x18, RZ, 0xc0, !PT ;  /* 0x0000001800000812 */ /* 0x000fc800078ec0ff */
[----:B------:R-:W-:-:S04]  /*1db0*/  @P0 IADD3 R3, R6, 0x20, R0 ;  /* 0x0000002006030810 */ /* 0x000fc80007ffe000 */
[----:B------:R-:W-:-:S04]  /*1dc0*/  @P0 PRMT R3, R152, 0x654, R3 ;  /* 0x0000065498030816 */ /* 0x000fc80000000003 */
[----:B------:R2:W-:Y:S01]  /*1dd0*/  @P0 SYNCS.ARRIVE.TRANS64.RED.A1T0 RZ, [R3+URZ], RZ ;  /* 0x000000ff03ff09a7 */ /* 0x0005e2000810043f */
[----:B------:R-:W-:-:S13]  /*1de0*/  ISETP.GT.U32.AND P0, PT, R19, 0x1, PT ;  /* 0x000000011300780c */ /* 0x000fda0003f04070 */
[----:B--2---:R-:W-:Y:S05]  /*1df0*/  @P0 BRA `(.L_x_30) ;  /* 0x0000000000040947 */ /* 0x004fea0003800000 */
[----:B------:R-:W-:Y:S01]  /*1e00*/  BPT.TRAP 0x1 ;  /* 0x000000040000795c */ /* 0x000fe20000300000 */
.L_x_30:
[----:B------:R-:W2:Y:S01]  /*1e10*/  LDC R6, c[0x0][0x288] ;  /* 0x0000a200ff067b82 */ /* 0x000ea20000000800 */
[--C-:B------:R-:W-:Y:S01]  /*1e20*/  SHF.R.U32.HI R0, RZ, 0x2, R18.reuse ;  /* 0x00000002ff007819 */ /* 0x100fe20000011612 */
[----:B------:R-:W-:Y:S01]  /*1e30*/  UIADD3 UR39, UR40, UR39, URZ ;  /* 0x0000002728277290 */ /* 0x000fe2000fffe03f */
[----:B01----:R-:W-:Y:S01]  /*1e40*/  SHF.R.U32.HI R5, RZ, 0x7, R18 ;  /* 0x00000007ff057819 */ /* 0x003fe20000011612 */
[----:B------:R-:W-:Y:S01]  /*1e50*/  ULDC UR8, c[0x0][0x284] ;  /* 0x0000a10000087ab9 */ /* 0x000fe20000000800 */
[----:B------:R-:W-:Y:S01]  /*1e60*/  LOP3.LUT R4, R18, 0x60, RZ, 0xc0, !PT ;  /* 0x0000006012047812 */ /* 0x000fe200078ec0ff */
[----:B------:R-:W-:Y:S01]  /*1e70*/  USHF.R.U32.HI UR4, URZ, 0x2, UR39 ;  /* 0x000000023f047899 */ /* 0x000fe20008011627 */
[----:B------:R-:W-:Y:S01]  /*1e80*/  LOP3.LUT R3, R0, 0x7, RZ, 0xc0, !PT ;  /* 0x0000000700037812 */ /* 0x000fe200078ec0ff */
[----:B------:R-:W-:Y:S01]  /*1e90*/  UISETP.GT.U32.AND UP1, UPT, UR39, 0x3, UPT ;  /* 0x000000032700788c */ /* 0x000fe2000bf24070 */
[----:B------:R-:W-:Y:S01]  /*1ea0*/  LOP3.LUT R0, R5, 0x1, RZ, 0xc0, !PT ;  /* 0x0000000105007812 */ /* 0x000fe200078ec0ff */
[----:B------:R-:W-:Y:S01]  /*1eb0*/  ULOP3.LUT UR4, UR4, 0x1, URZ, 0xc0, !UPT ;  /* 0x0000000104047892 */ /* 0x000fe2000f8ec03f */
[----:B------:R-:W-:Y:S01]  /*1ec0*/  SHF.R.U32.HI R10, RZ, 0x1, R4 ;  /* 0x00000001ff0a7819 */ /* 0x000fe20000011604 */
[----:B------:R-:W-:Y:S01]  /*1ed0*/  IMAD.SHL.U32 R4, R18, 0x2, RZ ;  /* 0x0000000212047824 */ /* 0x000fe200078e00ff */
[----:B------:R-:W-:Y:S01]  /*1ee0*/  SHF.R.S32.HI R21, RZ, 0x1f, R23 ;  /* 0x0000001fff157819 */ /* 0x000fe20000011417 */
[----:B------:R-:W-:Y:S01]  /*1ef0*/  IMAD.SHL.U32 R8, R0, 0x40, RZ ;  /* 0x0000004000087824 */ /* 0x000fe200078e00ff */
[--C-:B------:R-:W-:Y:S01]  /*1f00*/  IADD3 R5, RZ, -R10, -R3.reuse ;  /* 0x8000000aff057210 */ /* 0x100fe20007ffe803 */
[----:B------:R-:W-:Y:S01]  /*1f10*/  UISETP.NE.U32.AND UP0, UPT, UR4, 0x1, UPT ;  /* 0x000000010400788c */ /* 0x000fe2000bf05070 */
[----:B------:R-:W-:Y:S01]  /*1f20*/  LOP3.LUT R4, R4, 0x6, RZ, 0xc0, !PT ;  /* 0x0000000604047812 */ /* 0x000fe200078ec0ff */
[----:B------:R-:W-:Y:S01]  /*1f30*/  ULDC.64 UR6, c[0x0][0x5d0] ;  /* 0x0001740000067ab9 */ /* 0x000fe20000000a00 */
[----:B------:R-:W-:Y:S01]  /*1f40*/  LOP3.LUT R3, R8, 0x40, R3, 0xe2, !PT ;  /* 0x0000004008037812 */ /* 0x000fe200078ee203 */
[----:B------:R-:W-:Y:S01]  /*1f50*/  IMAD R11, R0, -0x40, R5 ;  /* 0xffffffc0000b7824 */ /* 0x000fe200078e0205 */
[----:B------:R-:W-:Y:S01]  /*1f60*/  LOP3.LUT R0, R18, 0x3, RZ, 0xc0, !PT ;  /* 0x0000000312007812 */ /* 0x000fe200078ec0ff */
[----:B------:R-:W-:Y:S01]  /*1f70*/  UISETP.LT.U32.AND UP1, UPT, UR40, 0x4, UP1 ;  /* 0x000000042800788c */ /* 0x000fe20008f21070 */
[----:B------:R-:W-:Y:S01]  /*1f80*/  PRMT R8, R4, 0x6540, R153 ;  /* 0x0000654004087816 */ /* 0x000fe20000000099 */
[----:B------:R-:W-:Y:S01]  /*1f90*/  IMAD.SHL.U32 R153, R153, 0x100, RZ ;  /* 0x0000010099997824 */ /* 0x000fe200078e00ff */
[----:B------:R-:W-:Y:S01]  /*1fa0*/  UISETP.GT.U32.AND UP0, UPT, UR40, 0x3, !UP0 ;  /* 0x000000032800788c */ /* 0x000fe2000c704070 */
[----:B--2---:R-:W-:Y:S01]  /*1fb0*/  IMAD R12, R0, -0x2, R6 ;  /* 0xfffffffe000c7824 */ /* 0x004fe200078e0206 */
[----:B------:R-:W-:Y:S01]  /*1fc0*/  SHF.R.S32.HI R9, RZ, 0x1f, R8 ;  /* 0x0000001fff097819 */ /* 0x000fe20000011408 */
[C---:B------:R-:W-:Y:S01]  /*1fd0*/  IMAD.SHL.U32 R0, R154.reuse, 0x80, RZ ;  /* 0x000000809a007824 */ /* 0x040fe200078e00ff */
[----:B------:R-:W-:Y:S01]  /*1fe0*/  ISETP.GE.AND P0, PT, R153, R6, PT ;  /* 0x000000069900720c */ /* 0x000fe20003f06270 */
[----:B------:R-:W-:Y:S01]  /*1ff0*/  IMAD R4, R21, UR6, RZ ;  /* 0x0000000615047c24 */ /* 0x000fe2000f8e02ff */
[----:B------:R-:W-:Y:S01]  /*2000*/  USEL UR5, URZ, 0x1, !UP1 ;  /* 0x000000013f057887 */ /* 0x000fe2000c800000 */
[----:B------:R-:W-:Y:S01]  /*2010*/  IMAD.WIDE R6, R154, 0x80, RZ ;  /* 0x000000809a067825 */ /* 0x000fe200078e02ff */
[C---:B------:R-:W-:Y:S01]  /*2020*/  ISETP.GE.OR P0, PT, R0.reuse, UR8, P0 ;  /* 0x0000000800007c0c */ /* 0x040fe20008706670 */
[----:B------:R-:W-:Y:S01]  /*2030*/  USEL UR4, URZ, 0x1, !UP0 ;  /* 0x000000013f047887 */ /* 0x000fe2000c000000 */
[----:B------:R-:W-:Y:S01]  /*2040*/  IADD3 R0, -R0, UR8, R11 ;  /* 0x0000000800007c10 */ /* 0x000fe2000fffe10b */
[C---:B------:R-:W-:Y:S01]  /*2050*/  IMAD R13, R23.reuse, UR7, R4 ;  /* 0x00000007170d7c24 */ /* 0x040fe2000f8e0204 */
[----:B------:R-:W-:Y:S01]  /*2060*/  ULOP3.LUT UR39, UR39, 0x3, URZ, 0xc0, !UPT ;  /* 0x0000000327277892 */ /* 0x000fe2000f8ec03f */
[----:B------:R-:W-:Y:S01]  /*2070*/  IMAD.WIDE.U32 R4, R23, UR6, R8 ;  /* 0x0000000617047c25 */ /* 0x000fe2000f8e0008 */
[----:B------:R-:W-:Y:S01]  /*2080*/  ULOP3.LUT UR38, UR4, UR38, UR5, 0x96, !UPT ;  /* 0x0000002604267292 */ /* 0x000fe2000f8e9605 */
[----:B------:R-:W-:-:S02]  /*2090*/  LOP3.LUT R169, R6, R3, R10, 0xfe, !PT ;  /* 0x0000000306a97212 */ /* 0x000fc400078efe0a */
[----:B------:R-:W-:Y:S02]  /*20a0*/  IMAD.IADD R5, R5, 0x1, R13 ;  /* 0x0000000105057824 */ /* 0x000fe400078e020d */
[----:B------:R-:W-:Y:S02]  /*20b0*/  IMAD.IADD R3, R12, 0x1, -R153 ;  /* 0x000000010c037824 */ /* 0x000fe400078e0a99 */
[----:B------:R-:W-:Y:S01]  /*20c0*/  IMAD.MOV.U32 R154, RZ, RZ, -0x1 ;  /* 0xffffffffff9a7424 */ /* 0x000fe200078e00ff */
[----:B------:R-:W-:Y:S06]  /*20d0*/  @P0 BRA `(.L_x_32) ;  /* 0x0000007800dc0947 */ /* 0x000fec0003800000 */
[----:B------:R-:W0:Y:S01]  /*20e0*/  LDC.64 R10, c[0x0][0x5c8] ;  /* 0x00017200ff0a7b82 */ /* 0x000e220000000a00 */
[----:B-----5:R-:W-:Y:S01]  /*20f0*/  FSETP.NEU.AND P0, PT, R156, RZ, PT ;  /* 0x000000ff9c00720b */ /* 0x020fe20003f0d000 */
[----:B------:R-:W-:Y:S01]  /*2100*/  BSSY B0, `(.L_x_32) ;  /* 0x00007b4000007945 */ /* 0x000fe20003800000 */
[----:B------:R-:W-:-:S04]  /*2110*/  ISETP.GT.AND P2, PT, R3, RZ, PT ;  /* 0x000000ff0300720c */ /* 0x000fc80003f44270 */
[----:B------:R-:W-:Y:S01]  /*2120*/  ISETP.GT.AND P1, PT, R0, RZ, P2 ;  /* 0x000000ff0000720c */ /* 0x000fe20001724270 */
[-C--:B0-----:R-:W-:Y:S02]  /*2130*/  IMAD R12, R7, R10.reuse, RZ ;  /* 0x0000000a070c7224 */ /* 0x081fe400078e02ff */
[----:B------:R-:W-:-:S04]  /*2140*/  IMAD.WIDE.U32 R160, R169, R10, R4 ;  /* 0x0000000aa9a07225 */ /* 0x000fc800078e0004 */
[----:B------:R-:W-:-:S04]  /*2150*/  IMAD R5, R169, R11, R12 ;  /* 0x0000000ba9057224 */ /* 0x000fc800078e020c */
[----:B------:R-:W-:Y:S01]  /*2160*/  IMAD.IADD R153, R161, 0x1, R5 ;  /* 0x00000001a1997824 */ /* 0x000fe200078e0205 */
[----:B------:R-:W-:Y:S06]  /*2170*/  @!P0 BRA `(.L_x_33) ;  /* 0x0000005400988947 */ /* 0x000fec0003800000 */
[----:B------:R-:W0:Y:S01]  /*2180*/  LDC.64 R14, c[0x0][0x5b8] ;  /* 0x00016e00ff0e7b82 */ /* 0x000e220000000a00 */
[----:B------:R-:W-:-:S07]  /*2190*/  ULDC.64 UR4, c[0x0][0x5c0] ;  /* 0x0001700000047ab9 */ /* 0x000fce0000000a00 */
[----:B------:R-:W1:Y:S08]  /*21a0*/  LDC.64 R166, c[0x0][0x5b0] ;  /* 0x00016c00ffa67b82 */ /* 0x000e700000000a00 */
[----:B------:R-:W2:Y:S01]  /*21b0*/  LDC.64 R12, c[0x0][0x5a8] ;  /* 0x00016a00ff0c7b82 */ /* 0x000ea20000000a00 */
[-C--:B0-----:R-:W-:Y:S02]  /*21c0*/  IMAD R4, R21, R14.reuse, RZ ;  /* 0x0000000e15047224 */ /* 0x081fe400078e02ff */
[----:B------:R-:W-:-:S04]  /*21d0*/  IMAD.WIDE.U32 R162, R23, R14, R8 ;  /* 0x0000000e17a27225 */ /* 0x000fc800078e0008 */
[----:B------:R-:W-:Y:S02]  /*21e0*/  IMAD R161, R23, R15, R4 ;  /* 0x0000000f17a17224 */ /* 0x000fe400078e0204 */
[-C--:B-1----:R-:W-:Y:S02]  /*21f0*/  IMAD R6, R7, R166.reuse, RZ ;  /* 0x000000a607067224 */ /* 0x082fe400078e02ff */
[----:B------:R-:W-:Y:S02]  /*2200*/  IMAD.IADD R21, R163, 0x1, R161 ;  /* 0x00000001a3157824 */ /* 0x000fe400078e02a1 */
[----:B------:R-:W-:Y:S02]  /*2210*/  IMAD.MOV.U32 R20, RZ, RZ, R162 ;  /* 0x000000ffff147224 */ /* 0x000fe400078e00a2 */
[C---:B------:R-:W-:Y:S02]  /*2220*/  IMAD R165, R169.reuse, R167, R6 ;  /* 0x000000a7a9a57224 */ /* 0x040fe400078e0206 */
[----:B------:R-:W-:-:S04]  /*2230*/  IMAD.WIDE.U32 R4, R169, R166, R20 ;  /* 0x000000a6a9047225 */ /* 0x000fc800078e0014 */
[----:B------:R-:W-:Y:S01]  /*2240*/  IMAD.IADD R5, R5, 0x1, R165 ;  /* 0x0000000105057824 */ /* 0x000fe200078e02a5 */
[----:B--2---:R-:W-:-:S04]  /*2250*/  LEA R6, P0, R4, R12, 0x1 ;  /* 0x0000000c04067211 */ /* 0x004fc800078008ff */
[----:B------:R-:W-:-:S05]  /*2260*/  LEA.HI.X R7, R4, R13, R5, 0x1, P0 ;  /* 0x0000000d04077211 */ /* 0x000fca00000f0c05 */
[----:B------:R0:W2:Y:S01]  /*2270*/  @P1 LDG.E.LTC128B.U16 R15, desc[UR36][R6.64] ;  /* 0x00000024060f1981 */ /* 0x0000a2000c1e1520 */
[----:B------:R-:W-:Y:S01]  /*2280*/  LEA R4, P0, R160, UR4, 0x1 ;  /* 0x00000004a0047c11 */ /* 0x000fe2000f8008ff */
[----:B------:R-:W-:Y:S01]  /*2290*/  IMAD.WIDE.U32 R158, R169, R166, R8 ;  /* 0x000000a6a99e7225 */ /* 0x000fe200078e0008 */
[----:B------:R-:W-:Y:S03]  /*22a0*/  BSSY B1, `(.L_x_34) ;  /* 0x0000012000017945 */ /* 0x000fe60003800000 */
[----:B------:R-:W-:Y:S02]  /*22b0*/  IMAD.IADD R159, R165, 0x1, R159 ;  /* 0x00000001a59f7824 */ /* 0x000fe400078e029f */
[----:B------:R-:W-:-:S04]  /*22c0*/  IMAD.WIDE.U32 R158, R23, R14, R158 ;  /* 0x0000000e179e7225 */ /* 0x000fc800078e009e */
[----:B0-----:R-:W-:Y:S01]  /*22d0*/  IMAD.IADD R7, R161, 0x1, R159 ;  /* 0x00000001a1077824 */ /* 0x001fe200078e029f */
[----:B------:R-:W-:Y:S02]  /*22e0*/  LEA R6, P4, R158, R12, 0x1 ;  /* 0x0000000c9e067211 */ /* 0x000fe400078808ff */
[----:B------:R-:W-:Y:S02]  /*22f0*/  SHF.L.U64.HI R159, R166, 0x3, R167 ;  /* 0x00000003a69f7819 */ /* 0x000fe400000102a7 */
[----:B------:R-:W-:Y:S01]  /*2300*/  LEA.HI.X R7, R158, R13, R7, 0x1, P4 ;  /* 0x0000000d9e077211 */ /* 0x000fe200020f0c07 */
[----:B------:R-:W-:Y:S02]  /*2310*/  IMAD.SHL.U32 R158, R166, 0x8, RZ ;  /* 0x00000008a69e7824 */ /* 0x000fe400078e00ff */
[----:B--2---:R-:W-:-:S05]  /*2320*/  HADD2.F32 R5, -RZ, R15.H0_H0 ;  /* 0x2000000fff057230 */ /* 0x004fca0000004100 */
[----:B------:R-:W-:-:S04]  /*2330*/  FMUL R5, R5, R156 ;  /* 0x0000009c05057220 */ /* 0x000fc80000400000 */
[----:B------:R-:W-:Y:S01]  /*2340*/  FFMA R24, R24, R155, R5 ;  /* 0x0000009b18187223 */ /* 0x000fe20000000005 */
[----:B------:R-:W-:Y:S02]  /*2350*/  LEA.HI.X R5, R160, UR5, R153, 0x1, P0 ;  /* 0x00000005a0057c11 */ /* 0x000fe400080f0c99 */
[----:B------:R-:W-:Y:S02]  /*2360*/  ISETP.GT.AND P0, PT, R3, 0x1, PT ;  /* 0x000000010300780c */ /* 0x000fe40003f04270 */
[----:B------:R-:W-:Y:S02]  /*2370*/  F2FP.F16.F32.PACK_AB R24, RZ, R24 ;  /* 0x00000018ff18723e */ /* 0x000fe400000000ff */
[----:B------:R-:W-:-:S03]  /*2380*/  ISETP.GT.AND P3, PT, R0, RZ, P0 ;  /* 0x000000ff0000720c */ /* 0x000fc60000764270 */
[----:B------:R0:W-:Y:S10]  /*2390*/  @P1 STG.E.U16 desc[UR36][R4.64], R24 ;  /* 0x0000001804001986 */ /* 0x0001f4000c101524 */
[----:B------:R-:W-:Y:S05]  /*23a0*/  @!P3 BRA `(.L_x_35) ;  /* 0x000000000004b947 */ /* 0x000fea0003800000 */
[----:B------:R1:W5:Y:S02]  /*23b0*/  LDG.E.LTC128B.U16 R15, desc[UR36][R6.64+0x2] ;  /* 0x00000224060f7981 */ /* 0x000364000c1e1520 */
.L_x_35:
[----:B------:R-:W-:Y:S05]  /*23c0*/  BSYNC B1 ;  /* 0x0000000000017941 */ /* 0x000fea0003800000 */
.L_x_34:
[----:B-----5:R-:W-:Y:S01]  /*23d0*/  HADD2.F32 R153, -RZ, R15.H0_H0 ;  /* 0x2000000fff997230 */ /* 0x020fe20000004100 */
[----:B------:R-:W-:Y:S01]  /*23e0*/  ISETP.GT.AND P2, PT, R0, 0x8, P2 ;  /* 0x000000080000780c */ /* 0x000fe20001744270 */
[----:B------:R-:W-:Y:S01]  /*23f0*/  IMAD.WIDE.U32 R158, R169, R166, R158 ;  /* 0x000000a6a99e7225 */ /* 0x000fe200078e009e */
[----:B0-----:R-:W-:-:S03]  /*2400*/  PRMT R24, R15, 0x7610, R24 ;  /* 0x000076100f187816 */ /* 0x001fc60000000018 */
[----:B------:R-:W-:Y:S01]  /*2410*/  FMUL R20, R153, R156 ;  /* 0x0000009c99147220 */ /* 0x000fe20000400000 */
[----:B------:R-:W-:Y:S01]  /*2420*/  IMAD.IADD R165, R165, 0x1, R159 ;  /* 0x00000001a5a57824 */ /* 0x000fe200078e029f */
[----:B------:R-:W-:Y:S02]  /*2430*/  IADD3 R162, P1, R162, R158, RZ ;  /* 0x0000009ea2a27210 */ /* 0x000fe40007f3e0ff */
[----:B------:R-:W-:-:S03]  /*2440*/  FFMA R25, R25, R155, R20 ;  /* 0x0000009b19197223 */ /* 0x000fc60000000014 */
[----:B------:R-:W-:Y:S01]  /*2450*/  IMAD.X R21, R165, 0x1, R21, P1 ;  /* 0x00000001a5157824 */ /* 0x000fe200008e0615 */
[C---:B------:R-:W-:Y:S02]  /*2460*/  LEA R20, P1, R162.reuse, R12, 0x1 ;  /* 0x0000000ca2147211 */ /* 0x040fe400078208ff */
[----:B------:R-:W-:Y:S02]  /*2470*/  F2FP.F16.F32.PACK_AB R25, RZ, R25 ;  /* 0x00000019ff19723e */ /* 0x000fe400000000ff */
[----:B------:R-:W-:Y:S02]  /*2480*/  LEA.HI.X R21, R162, R13, R21, 0x1, P1 ;  /* 0x0000000da2157211 */ /* 0x000fe400008f0c15 */
[----:B------:R-:W-:-:S05]  /*2490*/  PRMT R153, R25, 0x7610, R153 ;  /* 0x0000761019997816 */ /* 0x000fca0000000099 */
[----:B------:R0:W-:Y:S04]  /*24a0*/  @P3 STG.E.U16 desc[UR36][R4.64+0x2], R153 ;  /* 0x0000029904003986 */ /* 0x0001e8000c101524 */
[----:B------:R-:W2:Y:S01]  /*24b0*/  @P2 LDG.E.LTC128B.U16 R24, desc[UR36][R20.64] ;  /* 0x0000002414182981 */ /* 0x000ea2000c1e1520 */
[----:B------:R-:W-:Y:S01]  /*24c0*/  IADD3 R8, P1, R8, R158, RZ ;  /* 0x0000009e08087210 */ /* 0x000fe20007f3e0ff */
[----:B------:R-:W-:Y:S01]  /*24d0*/  BSSY B1, `(.L_x_36) ;  /* 0x0000011000017945 */ /* 0x000fe20003800000 */
[----:B------:R-:W-:Y:S02]  /*24e0*/  SHF.L.U64.HI R11, R10, 0x4, R11 ;  /* 0x000000040a0b7819 */ /* 0x000fe4000001020b */
[----:B------:R-:W-:Y:S01]  /*24f0*/  ISETP.GT.AND P0, PT, R0, 0x8, P0 ;  /* 0x000000080000780c */ /* 0x000fe20000704270 */
[----:B------:R-:W-:Y:S01]  /*2500*/  IMAD.X R9, R9, 0x1, R165, P1 ;  /* 0x0000000109097824 */ /* 0x000fe200008e06a5 */
[----:B------:R-:W-:-:S05]  /*2510*/  LEA R10, P1, R10, R4, 0x4 ;  /* 0x000000040a0a7211 */ /* 0x000fca00078220ff */
[----:B------:R-:W-:Y:S02]  /*2520*/  IMAD.X R11, R11, 0x1, R5, P1 ;  /* 0x000000010b0b7824 */ /* 0x000fe400008e0605 */
[----:B--2---:R-:W-:-:S05]  /*2530*/  HADD2.F32 R15, -RZ, R24.H0_H0 ;  /* 0x20000018ff0f7230 */ /* 0x004fca0000004100 */
[----:B------:R-:W-:Y:S01]  /*2540*/  FMUL R25, R15, R156 ;  /* 0x0000009c0f197220 */ /* 0x000fe20000400000 */
[----:B------:R-:W-:-:S04]  /*2550*/  IMAD.WIDE.U32 R14, R23, R14, R8 ;  /* 0x0000000e170e7225 */ /* 0x000fc800078e0008 */
[----:B------:R-:W-:Y:S01]  /*2560*/  FFMA R25, R26, R155, R25 ;  /* 0x0000009b1a197223 */ /* 0x000fe20000000019 */
[----:B------:R-:W-:Y:S01]  /*2570*/  IMAD.IADD R9, R161, 0x1, R15 ;  /* 0x00000001a1097824 */ /* 0x000fe200078e020f */
[----:B------:R-:W-:-:S03]  /*2580*/  LEA R8, P3, R14, R12, 0x1 ;  /* 0x0000000c0e087211 */ /* 0x000fc600078608ff */
[----:B------:R-:W-:Y:S02]  /*2590*/  F2FP.F16.F32.PACK_AB R25, RZ, R25 ;  /* 0x00000019ff19723e */ /* 0x000fe400000000ff */
[----:B------:R-:W-:-:S03]  /*25a0*/  LEA.HI.X R9, R14, R13, R9, 0x1, P3 ;  /* 0x0000000d0e097211 */ /* 0x000fc600018f0c09 */
[----:B------:R0:W-:Y:S01]  /*25b0*/  @P2 STG.E.U16 desc[UR36][R10.64], R25 ;  /* 0x000000190a002986 */ /* 0x0001e2000c101524 */
[----:B------:R-:W-:Y:S05]  /*25c0*/  @!P0 BRA `(.L_x_37) ;  /* 0x0000000000048947 */ /* 0x000fea0003800000 */
[----:B------:R2:W5:Y:S02]  /*25d0*/  LDG.E.LTC128B.U16 R24, desc[UR36][R8.64+0x2] ;  /* 0x0000022408187981 */ /* 0x000564000c1e1520 */
.L_x_37:
[----:B------:R-:W-:Y:S05]  /*25e0*/  BSYNC B1 ;  /* 0x0000000000017941 */ /* 0x000fea0003800000 */
.L_x_36:
[----:B-----5:R-:W-:Y:S01]  /*25f0*/  HADD2.F32 R13, -RZ, R24.H0_H0 ;  /* 0x20000018ff0d7230 */ /* 0x020fe20000004100 */
[----:B------:R-:W-:Y:S01]  /*2600*/  ISETP.GT.AND P1, PT, R3, 0x8, PT ;  /* 0x000000080300780c */ /* 0x000fe20003f24270 */
[----:B------:R-:W-:Y:S03]  /*2610*/  BSSY B1, `(.L_x_38) ;  /* 0x0000008000017945 */ /* 0x000fe60003800000 */
[----:B------:R-:W-:Y:S01]  /*2620*/  FMUL R12, R13, R156 ;  /* 0x0000009c0d0c7220 */ /* 0x000fe20000400000 */
[----:B------:R-:W-:-:S03]  /*2630*/  ISETP.GT.AND P2, PT, R0, RZ, P1 ;  /* 0x000000ff0000720c */ /* 0x000fc60000f44270 */
[----:B------:R-:W-:-:S05]  /*2640*/  FFMA R12, R27, R155, R12 ;  /* 0x0000009b1b0c7223 */ /* 0x000fca000000000c */
[----:B------:R-:W-:-:S05]  /*2650*/  F2FP.F16.F32.PACK_AB R12, RZ, R12 ;  /* 0x0000000cff0c723e */ /* 0x000fca00000000ff */
[----:B------:R3:W-:Y:S01]  /*2660*/  @P0 STG.E.U16 desc[UR36][R10.64+0x2], R12 ;  /* 0x0000020c0a000986 */ /* 0x0007e2000c101524 */
[----:B------:R-:W-:Y:S05]  /*2670*/  @!P2 BRA `(.L_x_39) ;  /* 0x000000000004a947 */ /* 0x000fea0003800000 */
[----:B------:R4:W5:Y:S02]  /*2680*/  LDG.E.LTC128B.U16 R24, desc[UR36][R6.64+0x10] ;  /* 0x0000102406187981 */ /* 0x000964000c1e1520 */
.L_x_39:
[----:B------:R-:W-:Y:S05]  /*2690*/  BSYNC B1 ;  /* 0x0000000000017941 */ /* 0x000fea0003800000 */
.L_x_38:
        /* <DEDUP_REMOVED lines=10> */
.L_x_41:
[----:B------:R-:W-:Y:S05]  /*2740*/  BSYNC B1 ;  /* 0x0000000000017941 */ /* 0x000fea0003800000 */
.L_x_40:
[----:B0----5:R-:W-:Y:S01]  /*2750*/  HADD2.F32 R13, -RZ, R24.H0_H0 ;  /* 0x20000018ff0d7230 */ /* 0x021fe20000004100 */
[----:B------:R-:W-:Y:S01]  /*2760*/  ISETP.GT.AND P1, PT, R0, 0x8, P1 ;  /* 0x000000080000780c */ /* 0x000fe20000f24270 */
[----:B------:R-:W-:Y:S03]  /*2770*/  BSSY B1, `(.L_x_42) ;  /* 0x0000007000017945 */ /* 0x000fe60003800000 */
[----:B---3--:R-:W-:-:S04]  /*2780*/  FMUL R12, R13, R156 ;  /* 0x0000009c0d0c7220 */ /* 0x008fc80000400000 */
[----:B------:R-:W-:-:S05]  /*2790*/  FFMA R12, R29, R155, R12 ;  /* 0x0000009b1d0c7223 */ /* 0x000fca000000000c */
[----:B------:R-:W-:-:S05]  /*27a0*/  F2FP.F16.F32.PACK_AB R12, RZ, R12 ;  /* 0x0000000cff0c723e */ /* 0x000fca00000000ff */
[----:B------:R0:W-:Y:S01]  /*27b0*/  @P3 STG.E.U16 desc[UR36][R4.64+0x12], R12 ;  /* 0x0000120c04003986 */ /* 0x0001e2000c101524 */
[----:B------:R-:W-:Y:S05]  /*27c0*/  @!P1 BRA `(.L_x_43) ;  /* 0x0000000000049947 */ /* 0x000fea0003800000 */
[----:B------:R3:W5:Y:S02]  /*27d0*/  LDG.E.LTC128B.U16 R24, desc[UR36][R8.64+0x10] ;  /* 0x0000102408187981 */ /* 0x000764000c1e1520 */
.L_x_43:
[----:B------:R-:W-:Y:S05]  /*27e0*/  BSYNC B1 ;  /* 0x0000000000017941 */ /* 0x000fea0003800000 */
.L_x_42:
[----:B-----5:R-:W-:Y:S01]  /*27f0*/  HADD2.F32 R13, -RZ, R24.H0_H0 ;  /* 0x20000018ff0d7230 */ /* 0x020fe20000004100 */
[----:B------:R-:W-:Y:S01]  /*2800*/  ISETP.GT.AND P0, PT, R0, 0x8, P0 ;  /* 0x000000080000780c */ /* 0x000fe20000704270 */
[----:B------:R-:W-:Y:S03]  /*2810*/  BSSY B1, `(.L_x_44) ;  /* 0x0000007000017945 */ /* 0x000fe60003800000 */
[----:B------:R-:W-:-:S04]  /*2820*/  FMUL R13, R13, R156 ;  /* 0x0000009c0d0d7220 */ /* 0x000fc80000400000 */
[----:B------:R-:W-:-:S05]  /*2830*/  FFMA R13, R30, R155, R13 ;  /* 0x0000009b1e0d7223 */ /* 0x000fca000000000d */
[----:B------:R-:W-:-:S05]  /*2840*/  F2FP.F16.F32.PACK_AB R13, RZ, R13 ;  /* 0x0000000dff0d723e */ /* 0x000fca00000000ff */
[----:B------:R0:W-:Y:S01]  /*2850*/  @P1 STG.E.U16 desc[UR36][R10.64+0x10], R13 ;  /* 0x0000100d0a001986 */ /* 0x0001e2000c101524 */
[----:B------:R-:W-:Y:S05]  /*2860*/  @!P0 BRA `(.L_x_45) ;  /* 0x0000000000048947 */ /* 0x000fea0003800000 */
[----:B------:R0:W5:Y:S02]  /*2870*/  LDG.E.LTC128B.U16 R24, desc[UR36][R8.64+0x12] ;  /* 0x0000122408187981 */ /* 0x000164000c1e1520 */
.L_x_45:
[----:B------:R-:W-:Y:S05]  /*2880*/  BSYNC B1 ;  /* 0x0000000000017941 */ /* 0x000fea0003800000 */
.L_x_44:
[----:B0----5:R-:W-:Y:S01]  /*2890*/  HADD2.F32 R13, -RZ, R24.H0_H0 ;  /* 0x20000018ff0d7230 */ /* 0x021fe20000004100 */
        /* <DEDUP_REMOVED lines=9> */
.L_x_47:
[----:B------:R-:W-:Y:S05]  /*2930*/  BSYNC B1 ;  /* 0x0000000000017941 */ /* 0x000fea0003800000 */
.L_x_46:
        /* <DEDUP_REMOVED lines=10> */
.L_x_49:
[----:B------:R-:W-:Y:S05]  /*29e0*/  BSYNC B1 ;  /* 0x0000000000017941 */ /* 0x000fea0003800000 */
.L_x_48:
[----:B0----5:R-:W-:Y:S01]  /*29f0*/  HADD2.F32 R13, -RZ, R24.H0_H0 ;  /* 0x20000018ff0d7230 */ /* 0x021fe20000004100 */
        /* <DEDUP_REMOVED lines=8> */
.L_x_51:
[----:B------:R-:W-:Y:S05]  /*2a80*/  BSYNC B1 ;  /* 0x0000000000017941 */ /* 0x000fea0003800000 */
.L_x_50:
        /* <DEDUP_REMOVED lines=9> */
.L_x_53:
[----:B------:R-:W-:Y:S05]  /*2b20*/  BSYNC B1 ;  /* 0x0000000000017941 */ /* 0x000fea0003800000 */
.L_x_52:
        /* <DEDUP_REMOVED lines=10> */
.L_x_55:
[----:B------:R-:W-:Y:S05]  /*2bd0*/  BSYNC B1 ;  /* 0x0000000000017941 */ /* 0x000fea0003800000 */
.L_x_54:
        /* <DEDUP_REMOVED lines=10> */
.L_x_57:
[----:B------:R-:W-:Y:S05]  /*2c80*/  BSYNC B1 ;  /* 0x0000000000017941 */ /* 0x000fea0003800000 */
.L_x_56:
        /* <DEDUP_REMOVED lines=9> */
.L_x_59:
[----:B------:R-:W-:Y:S05]  /*2d20*/  BSYNC B1 ;  /* 0x0000000000017941 */ /* 0x000fea0003800000 */
.L_x_58:
        /* <DEDUP_REMOVED lines=9> */
.L_x_61:
[----:B------:R-:W-:Y:S05]  /*2dc0*/  BSYNC B1 ;  /* 0x0000000000017941 */ /* 0x000fea0003800000 */
.L_x_60:
        /* <DEDUP_REMOVED lines=10> */
.L_x_63:
[----:B------:R-:W-:Y:S05]  /*2e70*/  BSYNC B1 ;  /* 0x0000000000017941 */ /* 0x000fea0003800000 */
.L_x_62:
        /* <DEDUP_REMOVED lines=10> */
.L_x_65:
[----:B------:R-:W-:Y:S05]  /*2f20*/  BSYNC B1 ;  /* 0x0000000000017941 */ /* 0x000fea0003800000 */
.L_x_64:
        /* <DEDUP_REMOVED lines=9> */
.L_x_67:
[----:B------:R-:W-:Y:S05]  /*2fc0*/  BSYNC B1 ;  /* 0x0000000000017941 */ /* 0x000fea0003800000 */
.L_x_66:
        /* <DEDUP_REMOVED lines=9> */
.L_x_69:
[----:B------:R-:W-:Y:S05]  /*3060*/  BSYNC B1 ;  /* 0x0000000000017941 */ /* 0x000fea0003800000 */
.L_x_68:
        /* <DEDUP_REMOVED lines=10> */
.L_x_71:
[----:B------:R-:W-:Y:S05]  /*3110*/  BSYNC B1 ;  /* 0x0000000000017941 */ /* 0x000fea0003800000 */
.L_x_70:
        /* <DEDUP_REMOVED lines=10> */
.L_x_73:
[----:B------:R-:W-:Y:S05]  /*31c0*/  BSYNC B1 ;  /* 0x0000000000017941 */ /* 0x000fea0003800000 */
.L_x_72:
        /* <DEDUP_REMOVED lines=9> */
.L_x_75:
[----:B------:R-:W-:Y:S05]  /*3260*/  BSYNC B1 ;  /* 0x0000000000017941 */ /* 0x000fea0003800000 */
.L_x_74:
        /* <DEDUP_REMOVED lines=9> */
.L_x_77:
[----:B------:R-:W-:Y:S05]  /*3300*/  BSYNC B1 ;  /* 0x0000000000017941 */ /* 0x000fea0003800000 */
.L_x_76:
        /* <DEDUP_REMOVED lines=10> */
.L_x_79:
[----:B------:R-:W-:Y:S05]  /*33b0*/  BSYNC B1 ;  /* 0x0000000000017941 */ /* 0x000fea0003800000 */
.L_x_78:
        /* <DEDUP_REMOVED lines=10> */
.L_x_81:
[----:B------:R-:W-:Y:S05]  /*3460*/  BSYNC B1 ;  /* 0x0000000000017941 */ /* 0x000fea0003800000 */
.L_x_80:
        /* <DEDUP_REMOVED lines=9> */
.L_x_83:
[----:B------:R-:W-:Y:S05]  /*3500*/  BSYNC B1 ;  /* 0x0000000000017941 */ /* 0x000fea0003800000 */
.L_x_82:
        /* <DEDUP_REMOVED lines=9> */
.L_x_85:
[----:B------:R-:W-:Y:S05]  /*35a0*/  BSYNC B1 ;  /* 0x0000000000017941 */ /* 0x000fea0003800000 */
.L_x_84:
        /* <DEDUP_REMOVED lines=10> */
.L_x_87:
[----:B------:R-:W-:Y:S05]  /*3650*/  BSYNC B1 ;  /* 0x0000000000017941 */ /* 0x000fea0003800000 */
.L_x_86:
        /* <DEDUP_REMOVED lines=10> */
.L_x_89:
[----:B------:R-:W-:Y:S05]  /*3700*/  BSYNC B1 ;  /* 0x0000000000017941 */ /* 0x000fea0003800000 */
.L_x_88:
        /* <DEDUP_REMOVED lines=9> */
.L_x_91:
[----:B------:R-:W-:Y:S05]  /*37a0*/  BSYNC B1 ;  /* 0x0000000000017941 */ /* 0x000fea0003800000 */
.L_x_90:
        /* <DEDUP_REMOVED lines=9> */
.L_x_93:
[----:B------:R-:W-:Y:S05]  /*3840*/  BSYNC B1 ;  /* 0x0000000000017941 */ /* 0x000fea0003800000 */
.L_x_92:
        /* <DEDUP_REMOVED lines=10> */
.L_x_95:
[----:B------:R-:W-:Y:S05]  /*38f0*/  BSYNC B1 ;  /* 0x0000000000017941 */ /* 0x000fea0003800000 */
.L_x_94:
        /* <DEDUP_REMOVED lines=10> */
.L_x_97:
[----:B------:R-:W-:Y:S05]  /*39a0*/  BSYNC B1 ;  /* 0x0000000000017941 */ /* 0x000fea0003800000 */
.L_x_96:
        /* <DEDUP_REMOVED lines=9> */
.L_x_99:
[----:B------:R-:W-:Y:S05]  /*3a40*/  BSYNC B1 ;  /* 0x0000000000017941 */ /* 0x000fea0003800000 */
.L_x_98:
        /* <DEDUP_REMOVED lines=9> */
.L_x_101:
[----:B------:R-:W-:Y:S05]  /*3ae0*/  BSYNC B1 ;  /* 0x0000000000017941 */ /* 0x000fea0003800000 */
.L_x_100:
        /* <DEDUP_REMOVED lines=10> */
.L_x_103:
[----:B------:R-:W-:Y:S05]  /*3b90*/  BSYNC B1 ;  /* 0x0000000000017941 */ /* 0x000fea0003800000 */
.L_x_102:
        /* <DEDUP_REMOVED lines=10> */
.L_x_105:
[----:B------:R-:W-:Y:S05]  /*3c40*/  BSYNC B1 ;  /* 0x0000000000017941 */ /* 0x000fea0003800000 */
.L_x_104:
        /* <DEDUP_REMOVED lines=9> */
.L_x_107:
[----:B------:R-:W-:Y:S05]  /*3ce0*/  BSYNC B1 ;  /* 0x0000000000017941 */ /* 0x000fea0003800000 */
.L_x_106:
        /* <DEDUP_REMOVED lines=9> */
.L_x_109:
[----:B------:R-:W-:Y:S05]  /*3d80*/  BSYNC B1 ;  /* 0x0000000000017941 */ /* 0x000fea0003800000 */
.L_x_108:
        /* <DEDUP_REMOVED lines=10> */
.L_x_111:
[----:B------:R-:W-:Y:S05]  /*3e30*/  BSYNC B1 ;  /* 0x0000000000017941 */ /* 0x000fea0003800000 */
.L_x_110:
        /* <DEDUP_REMOVED lines=10> */
.L_x_113:
[----:B------:R-:W-:Y:S05]  /*3ee0*/  BSYNC B1 ;  /* 0x0000000000017941 */ /* 0x000fea0003800000 */
.L_x_112:
        /* <DEDUP_REMOVED lines=9> */
.L_x_115:
[----:B------:R-:W-:Y:S05]  /*3f80*/  BSYNC B1 ;  /* 0x0000000000017941 */ /* 0x000fea0003800000 */
.L_x_114:
        /* <DEDUP_REMOVED lines=9> */
.L_x_117:
[----:B------:R-:W-:Y:S05]  /*4020*/  BSYNC B1 ;  /* 0x0000000000017941 */ /* 0x000fea0003800000 */
.L_x_116:
        /* <DEDUP_REMOVED lines=10> */
.L_x_119:
[----:B------:R-:W-:Y:S05]  /*40d0*/  BSYNC B1 ;  /* 0x0000000000017941 */ /* 0x000fea0003800000 */
.L_x_118:
        /* <DEDUP_REMOVED lines=10> */
.L_x_121:
[----:B------:R-:W-:Y:S05]  /*4180*/  BSYNC B1 ;  /* 0x0000000000017941 */ /* 0x000fea0003800000 */
.L_x_120:
        /* <DEDUP_REMOVED lines=9> */
.L_x_123:
[----:B------:R-:W-:Y:S05]  /*4220*/  BSYNC B1 ;  /* 0x0000000000017941 */ /* 0x000fea0003800000 */
.L_x_122:
        /* <DEDUP_REMOVED lines=9> */
.L_x_125:
[----:B------:R-:W-:Y:S05]  /*42c0*/  BSYNC B1 ;  /* 0x0000000000017941 */ /* 0x000fea0003800000 */
.L_x_124:
        /* <DEDUP_REMOVED lines=10> */
.L_x_127:
[----:B------:R-:W-:Y:S05]  /*4370*/  BSYNC B1 ;  /* 0x0000000000017941 */ /* 0x000fea0003800000 */
.L_x_126:
        /* <DEDUP_REMOVED lines=10> */
.L_x_129:
[----:B------:R-:W-:Y:S05]  /*4420*/  BSYNC B1 ;  /* 0x0000000000017941 */ /* 0x000fea0003800000 */
.L_x_128:
        /* <DEDUP_REMOVED lines=9> */
.L_x_131:
[----:B------:R-:W-:Y:S05]  /*44c0*/  BSYNC B1 ;  /* 0x0000000000017941 */ /* 0x000fea0003800000 */
.L_x_130:
        /* <DEDUP_REMOVED lines=9> */
.L_x_133:
[----:B------:R-:W-:Y:S05]  /*4560*/  BSYNC B1 ;  /* 0x0000000000017941 */ /* 0x000fea0003800000 */
.L_x_132:
        /* <DEDUP_REMOVED lines=10> */
.L_x_135:
[----:B------:R-:W-:Y:S05]  /*4610*/  BSYNC B1 ;  /* 0x0000000000017941 */ /* 0x000fea0003800000 */
.L_x_134:
        /* <DEDUP_REMOVED lines=10> */
.L_x_137:
[----:B------:R-:W-:Y:S05]  /*46c0*/  BSYNC B1 ;  /* 0x0000000000017941 */ /* 0x000fea0003800000 */
.L_x_136:
        /* <DEDUP_REMOVED lines=9> */
.L_x_139:
[----:B------:R-:W-:Y:S05]  /*4760*/  BSYNC B1 ;  /* 0x0000000000017941 */ /* 0x000fea0003800000 */
.L_x_138:
        /* <DEDUP_REMOVED lines=9> */
.L_x_141:
[----:B------:R-:W-:Y:S05]  /*4800*/  BSYNC B1 ;  /* 0x0000000000017941 */ /* 0x000fea0003800000 */
.L_x_140:
        /* <DEDUP_REMOVED lines=10> */
.L_x_143:
[----:B------:R-:W-:Y:S05]  /*48b0*/  BSYNC B1 ;  /* 0x0000000000017941 */ /* 0x000fea0003800000 */
.L_x_142:
        /* <DEDUP_REMOVED lines=10> */
.L_x_145:
[----:B------:R-:W-:Y:S05]  /*4960*/  BSYNC B1 ;  /* 0x0000000000017941 */ /* 0x000fea0003800000 */
.L_x_144:
        /* <DEDUP_REMOVED lines=9> */
.L_x_147:
[----:B------:R-:W-:Y:S05]  /*4a00*/  BSYNC B1 ;  /* 0x0000000000017941 */ /* 0x000fea0003800000 */
.L_x_146:
        /* <DEDUP_REMOVED lines=9> */
.L_x_149:
[----:B------:R-:W-:Y:S05]  /*4aa0*/  BSYNC B1 ;  /* 0x0000000000017941 */ /* 0x000fea0003800000 */
.L_x_148:
        /* <DEDUP_REMOVED lines=10> */
.L_x_151:
[----:B------:R-:W-:Y:S05]  /*4b50*/  BSYNC B1 ;  /* 0x0000000000017941 */ /* 0x000fea0003800000 */
.L_x_150:
        /* <DEDUP_REMOVED lines=10> */
.L_x_153:
[----:B------:R-:W-:Y:S05]  /*4c00*/  BSYNC B1 ;  /* 0x0000000000017941 */ /* 0x000fea0003800000 */
.L_x_152:
        /* <DEDUP_REMOVED lines=9> */
.L_x_155:
[----:B------:R-:W-:Y:S05]  /*4ca0*/  BSYNC B1 ;  /* 0x0000000000017941 */ /* 0x000fea0003800000 */
.L_x_154:
        /* <DEDUP_REMOVED lines=9> */
.L_x_157:
[----:B------:R-:W-:Y:S05]  /*4d40*/  BSYNC B1 ;  /* 0x0000000000017941 */ /* 0x000fea0003800000 */
.L_x_156:
        /* <DEDUP_REMOVED lines=10> */
.L_x_159:
[----:B------:R-:W-:Y:S05]  /*4df0*/  BSYNC B1 ;  /* 0x0000000000017941 */ /* 0x000fea0003800000 */
.L_x_158:
        /* <DEDUP_REMOVED lines=10> */
.L_x_161:
[----:B------:R-:W-:Y:S05]  /*4ea0*/  BSYNC B1 ;  /* 0x0000000000017941 */ /* 0x000fea0003800000 */
.L_x_160:
        /* <DEDUP_REMOVED lines=9> */
.L_x_163:
[----:B------:R-:W-:Y:S05]  /*4f40*/  BSYNC B1 ;  /* 0x0000000000017941 */ /* 0x000fea0003800000 */
.L_x_162:
        /* <DEDUP_REMOVED lines=9> */
.L_x_165:
[----:B------:R-:W-:Y:S05]  /*4fe0*/  BSYNC B1 ;  /* 0x0000000000017941 */ /* 0x000fea0003800000 */
.L_x_164:
        /* <DEDUP_REMOVED lines=10> */
.L_x_167:
[----:B------:R-:W-:Y:S05]  /*5090*/  BSYNC B1 ;  /* 0x0000000000017941 */ /* 0x000fea0003800000 */
.L_x_166:
        /* <DEDUP_REMOVED lines=10> */
.L_x_169:
[----:B------:R-:W-:Y:S05]  /*5140*/  BSYNC B1 ;  /* 0x0000000000017941 */ /* 0x000fea0003800000 */
.L_x_168:
        /* <DEDUP_REMOVED lines=9> */
.L_x_171:
[----:B------:R-:W-:Y:S05]  /*51e0*/  BSYNC B1 ;  /* 0x0000000000017941 */ /* 0x000fea0003800000 */
.L_x_170:
        /* <DEDUP_REMOVED lines=9> */
.L_x_173:
[----:B------:R-:W-:Y:S05]  /*5280*/  BSYNC B1 ;  /* 0x0000000000017941 */ /* 0x000fea0003800000 */
.L_x_172:
        /* <DEDUP_REMOVED lines=10> */
.L_x_175:
[----:B------:R-:W-:Y:S05]  /*5330*/  BSYNC B1 ;  /* 0x0000000000017941 */ /* 0x000fea0003800000 */
.L_x_174:
        /* <DEDUP_REMOVED lines=10> */
.L_x_177:
[----:B------:R-:W-:Y:S05]  /*53e0*/  BSYNC B1 ;  /* 0x0000000000017941 */ /* 0x000fea0003800000 */
.L_x_176:
        /* <DEDUP_REMOVED lines=9> */
.L_x_179:
[----:B------:R-:W-:Y:S05]  /*5480*/  BSYNC B1 ;  /* 0x0000000000017941 */ /* 0x000fea0003800000 */
.L_x_178:
        /* <DEDUP_REMOVED lines=9> */
.L_x_181:
[----:B------:R-:W-:Y:S05]  /*5520*/  BSYNC B1 ;  /* 0x0000000000017941 */ /* 0x000fea0003800000 */
.L_x_180:
        /* <DEDUP_REMOVED lines=10> */
.L_x_183:
[----:B------:R-:W-:Y:S05]  /*55d0*/  BSYNC B1 ;  /* 0x0000000000017941 */ /* 0x000fea0003800000 */
.L_x_182:
        /* <DEDUP_REMOVED lines=10> */
.L_x_185:
[----:B------:R-:W-:Y:S05]  /*5680*/  BSYNC B1 ;  /* 0x0000000000017941 */ /* 0x000fea0003800000 */
.L_x_184:
        /* <DEDUP_REMOVED lines=9> */
.L_x_187:
[----:B------:R-:W-:Y:S05]  /*5720*/  BSYNC B1 ;  /* 0x0000000000017941 */ /* 0x000fea0003800000 */
.L_x_186:
        /* <DEDUP_REMOVED lines=9> */
.L_x_189:
[----:B------:R-:W-:Y:S05]  /*57c0*/  BSYNC B1 ;  /* 0x0000000000017941 */ /* 0x000fea0003800000 */
.L_x_188:
        /* <DEDUP_REMOVED lines=10> */
.L_x_191:
[----:B------:R-:W-:Y:S05]  /*5870*/  BSYNC B1 ;  /* 0x0000000000017941 */ /* 0x000fea0003800000 */
.L_x_190:
        /* <DEDUP_REMOVED lines=10> */
.L_x_193:
[----:B------:R-:W-:Y:S05]  /*5920*/  BSYNC B1 ;  /* 0x0000000000017941 */ /* 0x000fea0003800000 */
.L_x_192:
        /* <DEDUP_REMOVED lines=9> */
.L_x_195:
[----:B------:R-:W-:Y:S05]  /*59c0*/  BSYNC B1 ;  /* 0x0000000000017941 */ /* 0x000fea0003800000 */
.L_x_194:
        /* <DEDUP_REMOVED lines=9> */
.L_x_197:
[----:B------:R-:W-:Y:S05]  /*5a60*/  BSYNC B1 ;  /* 0x0000000000017941 */ /* 0x000fea0003800000 */
.L_x_196:
        /* <DEDUP_REMOVED lines=10> */
.L_x_199:
[----:B------:R-:W-:Y:S05]  /*5b10*/  BSYNC B1 ;  /* 0x0000000000017941 */ /* 0x000fea0003800000 */
.L_x_198:
        /* <DEDUP_REMOVED lines=10> */
.L_x_201:
[----:B------:R-:W-:Y:S05]  /*5bc0*/  BSYNC B1 ;  /* 0x0000000000017941 */ /* 0x000fea0003800000 */
.L_x_200:
        /* <DEDUP_REMOVED lines=9> */
.L_x_203:
[----:B------:R-:W-:Y:S05]  /*5c60*/  BSYNC B1 ;  /* 0x0000000000017941 */ /* 0x000fea0003800000 */
.L_x_202:
        /* <DEDUP_REMOVED lines=9> */
.L_x_205:
[----:B------:R-:W-:Y:S05]  /*5d00*/  BSYNC B1 ;  /* 0x0000000000017941 */ /* 0x000fea0003800000 */
.L_x_204:
        /* <DEDUP_REMOVED lines=10> */
.L_x_207:
[----:B------:R-:W-:Y:S05]  /*5db0*/  BSYNC B1 ;  /* 0x0000000000017941 */ /* 0x000fea0003800000 */
.L_x_206:
        /* <DEDUP_REMOVED lines=10> */
.L_x_209:
[----:B------:R-:W-:Y:S05]  /*5e60*/  BSYNC B1 ;  /* 0x0000000000017941 */ /* 0x000fea0003800000 */
.L_x_208:
        /* <DEDUP_REMOVED lines=9> */
.L_x_211:
[----:B------:R-:W-:Y:S05]  /*5f00*/  BSYNC B1 ;  /* 0x0000000000017941 */ /* 0x000fea0003800000 */
.L_x_210:
        /* <DEDUP_REMOVED lines=9> */
.L_x_213:
[----:B------:R-:W-:Y:S05]  /*5fa0*/  BSYNC B1 ;  /* 0x0000000000017941 */ /* 0x000fea0003800000 */
.L_x_212:
        /* <DEDUP_REMOVED lines=10> */
.L_x_215:
[----:B------:R-:W-:Y:S05]  /*6050*/  BSYNC B1 ;  /* 0x0000000000017941 */ /* 0x000fea0003800000 */
.L_x_214:
        /* <DEDUP_REMOVED lines=10> */
.L_x_217:
[----:B------:R-:W-:Y:S05]  /*6100*/  BSYNC B1 ;  /* 0x0000000000017941 */ /* 0x000fea0003800000 */
.L_x_216:
        /* <DEDUP_REMOVED lines=9> */
.L_x_219:
[----:B------:R-:W-:Y:S05]  /*61a0*/  BSYNC B1 ;  /* 0x0000000000017941 */ /* 0x000fea0003800000 */
.L_x_218:
        /* <DEDUP_REMOVED lines=9> */
.L_x_221:
[----:B------:R-:W-:Y:S05]  /*6240*/  BSYNC B1 ;  /* 0x0000000000017941 */ /* 0x000fea0003800000 */
.L_x_220:
        /* <DEDUP_REMOVED lines=10> */
.L_x_223:
[----:B------:R-:W-:Y:S05]  /*62f0*/  BSYNC B1 ;  /* 0x0000000000017941 */ /* 0x000fea0003800000 */
.L_x_222:
        /* <DEDUP_REMOVED lines=10> */
.L_x_225:
[----:B------:R-:W-:Y:S05]  /*63a0*/  BSYNC B1 ;  /* 0x0000000000017941 */ /* 0x000fea0003800000 */
.L_x_224:
        /* <DEDUP_REMOVED lines=9> */
.L_x_227:
[----:B------:R-:W-:Y:S05]  /*6440*/  BSYNC B1 ;  /* 0x0000000000017941 */ /* 0x000fea0003800000 */
.L_x_226:
        /* <DEDUP_REMOVED lines=9> */
.L_x_229:
[----:B------:R-:W-:Y:S05]  /*64e0*/  BSYNC B1 ;  /* 0x0000000000017941 */ /* 0x000fea0003800000 */
.L_x_228:
        /* <DEDUP_REMOVED lines=10> */
.L_x_231:
[----:B------:R-:W-:Y:S05]  /*6590*/  BSYNC B1 ;  /* 0x0000000000017941 */ /* 0x000fea0003800000 */
.L_x_230:
        /* <DEDUP_REMOVED lines=10> */
.L_x_233:
[----:B------:R-:W-:Y:S05]  /*6640*/  BSYNC B1 ;  /* 0x0000000000017941 */ /* 0x000fea0003800000 */
.L_x_232:
        /* <DEDUP_REMOVED lines=9> */
.L_x_235:
[----:B------:R-:W-:Y:S05]  /*66e0*/  BSYNC B1 ;  /* 0x0000000000017941 */ /* 0x000fea0003800000 */
.L_x_234:
        /* <DEDUP_REMOVED lines=9> */
.L_x_237:
[----:B------:R-:W-:Y:S05]  /*6780*/  BSYNC B1 ;  /* 0x0000000000017941 */ /* 0x000fea0003800000 */
.L_x_236:
        /* <DEDUP_REMOVED lines=10> */
.L_x_239:
[----:B------:R-:W-:Y:S05]  /*6830*/  BSYNC B1 ;  /* 0x0000000000017941 */ /* 0x000fea0003800000 */
.L_x_238:
        /* <DEDUP_REMOVED lines=10> */
.L_x_241:
[----:B------:R-:W-:Y:S05]  /*68e0*/  BSYNC B1 ;  /* 0x0000000000017941 */ /* 0x000fea0003800000 */
.L_x_240:
        /* <DEDUP_REMOVED lines=9> */
.L_x_243:
[----:B------:R-:W-:Y:S05]  /*6980*/  BSYNC B1 ;  /* 0x0000000000017941 */ /* 0x000fea0003800000 */
.L_x_242:
        /* <DEDUP_REMOVED lines=9> */
.L_x_245:
[----:B------:R-:W-:Y:S05]  /*6a20*/  BSYNC B1 ;  /* 0x0000000000017941 */ /* 0x000fea0003800000 */
.L_x_244:
        /* <DEDUP_REMOVED lines=10> */
.L_x_247:
[----:B------:R-:W-:Y:S05]  /*6ad0*/  BSYNC B1 ;  /* 0x0000000000017941 */ /* 0x000fea0003800000 */
.L_x_246:
        /* <DEDUP_REMOVED lines=10> */
.L_x_249:
[----:B------:R-:W-:Y:S05]  /*6b80*/  BSYNC B1 ;  /* 0x0000000000017941 */ /* 0x000fea0003800000 */
.L_x_248:
        /* <DEDUP_REMOVED lines=9> */
.L_x_251:
[----:B------:R-:W-:Y:S05]  /*6c20*/  BSYNC B1 ;  /* 0x0000000000017941 */ /* 0x000fea0003800000 */
.L_x_250:
        /* <DEDUP_REMOVED lines=9> */
.L_x_253:
[----:B------:R-:W-:Y:S05]  /*6cc0*/  BSYNC B1 ;  /* 0x0000000000017941 */ /* 0x000fea0003800000 */
.L_x_252:
        /* <DEDUP_REMOVED lines=10> */
.L_x_255:
[----:B------:R-:W-:Y:S05]  /*6d70*/  BSYNC B1 ;  /* 0x0000000000017941 */ /* 0x000fea0003800000 */
.L_x_254:
        /* <DEDUP_REMOVED lines=10> */
.L_x_257:
[----:B------:R-:W-:Y:S05]  /*6e20*/  BSYNC B1 ;  /* 0x0000000000017941 */ /* 0x000fea0003800000 */
.L_x_256:
        /* <DEDUP_REMOVED lines=9> */
.L_x_259:
[----:B------:R-:W-:Y:S05]  /*6ec0*/  BSYNC B1 ;  /* 0x0000000000017941 */ /* 0x000fea0003800000 */
.L_x_258:
        /* <DEDUP_REMOVED lines=9> */
.L_x_261:
[----:B------:R-:W-:Y:S05]  /*6f60*/  BSYNC B1 ;  /* 0x0000000000017941 */ /* 0x000fea0003800000 */
.L_x_260:
        /* <DEDUP_REMOVED lines=10> */
.L_x_263:
[----:B------:R-:W-:Y:S05]  /*7010*/  BSYNC B1 ;  /* 0x0000000000017941 */ /* 0x000fea0003800000 */
.L_x_262:
        /* <DEDUP_REMOVED lines=10> */
.L_x_265:
[----:B------:R-:W-:Y:S05]  /*70c0*/  BSYNC B1 ;  /* 0x0000000000017941 */ /* 0x000fea0003800000 */
.L_x_264:
        /* <DEDUP_REMOVED lines=9> */
.L_x_267:
[----:B------:R-:W-:Y:S05]  /*7160*/  BSYNC B1 ;  /* 0x0000000000017941 */ /* 0x000fea0003800000 */
.L_x_266:
        /* <DEDUP_REMOVED lines=9> */
.L_x_269:
[----:B------:R-:W-:Y:S05]  /*7200*/  BSYNC B1 ;  /* 0x0000000000017941 */ /* 0x000fea0003800000 */
.L_x_268:
        /* <DEDUP_REMOVED lines=10> */
.L_x_271:
[----:B------:R-:W-:Y:S05]  /*72b0*/  BSYNC B1 ;  /* 0x0000000000017941 */ /* 0x000fea0003800000 */
.L_x_270:
        /* <DEDUP_REMOVED lines=10> */
.L_x_273:
[----:B------:R-:W-:Y:S05]  /*7360*/  BSYNC B1 ;  /* 0x0000000000017941 */ /* 0x000fea0003800000 */
.L_x_272:
        /* <DEDUP_REMOVED lines=9> */
.L_x_275:
[----:B------:R-:W-:Y:S05]  /*7400*/  BSYNC B1 ;  /* 0x0000000000017941 */ /* 0x000fea0003800000 */
.L_x_274:
        /* <DEDUP_REMOVED lines=9> */
.L_x_277:
[----:B------:R-:W-:Y:S05]  /*74a0*/  BSYNC B1 ;  /* 0x0000000000017941 */ /* 0x000fea0003800000 */
.L_x_276:
        /* <DEDUP_REMOVED lines=10> */
.L_x_279:
[----:B------:R-:W-:Y:S05]  /*7550*/  BSYNC B1 ;  /* 0x0000000000017941 */ /* 0x000fea0003800000 */
.L_x_278:
        /* <DEDUP_REMOVED lines=10> */
.L_x_281:
[----:B------:R-:W-:Y:S05]  /*7600*/  BSYNC B1 ;  /* 0x0000000000017941 */ /* 0x000fea0003800000 */
.L_x_280:
[----:B-----5:R-:W-:Y:S01]  /*7610*/  HADD2.F32 R3, -RZ, R24.H0_H0 ;  /* 0x20000018ff037230 */ /* 0x020fe20000004100 */
[----:B------:R-:W-:Y:S01]  /*7620*/  ISETP.GT.AND P1, PT, R0, 0x8, P1 ;  /* 0x000000080000780c */ /* 0x000fe20000f24270 */
[----:B------:R-:W-:Y:S03]  /*7630*/  BSSY B1, `(.L_x_282) ;  /* 0x0000007000017945 */ /* 0x000fe60003800000 */
[----:B01--4-:R-:W-:-:S04]  /*7640*/  FMUL R6, R3, R156 ;  /* 0x0000009c03067220 */ /* 0x013fc80000400000 */
[----:B------:R-:W-:-:S05]  /*7650*/  FFMA R6, R149, R155, R6 ;  /* 0x0000009b95067223 */ /* 0x000fca0000000006 */
[----:B------:R-:W-:-:S05]  /*7660*/  F2FP.F16.F32.PACK_AB R6, RZ, R6 ;  /* 0x00000006ff06723e */ /* 0x000fca00000000ff */
[----:B------:R0:W-:Y:S01]  /*7670*/  @P3 STG.E.U16 desc[UR36][R4.64+0x1f2], R6 ;  /* 0x0001f20604003986 */ /* 0x0001e2000c101524 */
[----:B------:R-:W-:Y:S05]  /*7680*/  @!P1 BRA `(.L_x_283) ;  /* 0x0000000000049947 */ /* 0x000fea0003800000 */
[----:B------:R1:W5:Y:S02]  /*7690*/  LDG.E.LTC128B.U16 R24, desc[UR36][R8.64+0x1f0] ;  /* 0x0001f02408187981 */ /* 0x000364000c1e1520 */
.L_x_283:
[----:B------:R-:W-:Y:S05]  /*76a0*/  BSYNC B1 ;  /* 0x0000000000017941 */ /* 0x000fea0003800000 */
.L_x_282:
[----:B-----5:R-:W-:Y:S01]  /*76b0*/  HADD2.F32 R3, -RZ, R24.H0_H0 ;  /* 0x20000018ff037230 */ /* 0x020fe20000004100 */
[----:B------:R-:W-:Y:S01]  /*76c0*/  ISETP.GT.AND P0, PT, R0, 0x8, P0 ;  /* 0x000000080000780c */ /* 0x000fe20000704270 */
[----:B0-----:R-:W-:Y:S01]  /*76d0*/  @P1 IMAD.MOV.U32 R4, RZ, RZ, R10 ;  /* 0x000000ffff041224 */ /* 0x001fe200078e000a */
[----:B------:R-:W-:Y:S01]  /*76e0*/  BSSY B1, `(.L_x_284) ;  /* 0x0000008000017945 */ /* 0x000fe20003800000 */
[----:B------:R-:W-:Y:S02]  /*76f0*/  @P1 IMAD.MOV.U32 R5, RZ, RZ, R11 ;  /* 0x000000ffff051224 */ /* 0x000fe400078e000b */
[----:B------:R-:W-:-:S04]  /*7700*/  FMUL R3, R3, R156 ;  /* 0x0000009c03037220 */ /* 0x000fc80000400000 */
[----:B------:R-:W-:-:S05]  /*7710*/  FFMA R3, R150, R155, R3 ;  /* 0x0000009b96037223 */ /* 0x000fca0000000003 */
[----:B------:R-:W-:-:S05]  /*7720*/  F2FP.F16.F32.PACK_AB R3, RZ, R3 ;  /* 0x00000003ff03723e */ /* 0x000fca00000000ff */
[----:B------:R0:W-:Y:S01]  /*7730*/  @P1 STG.E.U16 desc[UR36][R4.64+0x1f0], R3 ;  /* 0x0001f00304001986 */ /* 0x0001e2000c101524 */
[----:B------:R-:W-:Y:S05]  /*7740*/  @!P0 BRA `(.L_x_285) ;  /* 0x0000000000048947 */ /* 0x000fea0003800000 */
[----:B------:R4:W5:Y:S02]  /*7750*/  LDG.E.LTC128B.U16 R24, desc[UR36][R8.64+0x1f2] ;  /* 0x0001f22408187981 */ /* 0x000964000c1e1520 */
.L_x_285:
[----:B------:R-:W-:Y:S05]  /*7760*/  BSYNC B1 ;  /* 0x0000000000017941 */ /* 0x000fea0003800000 */
.L_x_284:
[----:B------:R-:W-:Y:S05]  /*7770*/  @!P0 BRA `(.L_x_286) ;  /* 0x0000002400308947 */ /* 0x000fea0003800000 */
[----:B0----5:R-:W-:-:S05]  /*7780*/  HADD2.F32 R3, -RZ, R24.H0_H0 ;  /* 0x20000018ff037230 */ /* 0x021fca0000004100 */
[----:B------:R-:W-:-:S04]  /*7790*/  FMUL R0, R3, R156 ;  /* 0x0000009c03007220 */ /* 0x000fc80000400000 */
[----:B------:R-:W-:-:S05]  /*77a0*/  FFMA R0, R151, R155, R0 ;  /* 0x0000009b97007223 */ /* 0x000fca0000000000 */
[----:B------:R-:W-:-:S05]  /*77b0*/  F2FP.F16.F32.PACK_AB R0, RZ, R0 ;  /* 0x00000000ff00723e */ /* 0x000fca00000000ff */
[----:B------:R0:W-:Y:S01]  /*77c0*/  STG.E.U16 desc[UR36][R10.64+0x1f2], R0 ;  /* 0x0001f2000a007986 */ /* 0x0001e2000c101524 */
[----:B------:R-:W-:Y:S05]  /*77d0*/  BRA `(.L_x_286) ;  /* 0x0000002400187947 */ /* 0x000fea0003800000 */
.L_x_33:
[----:B------:R-:W-:Y:S01]  /*77e0*/  ISETP.GT.AND P0, PT, R3, 0x1, PT ;  /* 0x000000010300780c */ /* 0x000fe20003f04270 */
[----:B------:R-:W-:Y:S01]  /*77f0*/  ULDC.64 UR4, c[0x0][0x5c0] ;  /* 0x0001700000047ab9 */ /* 0x000fe20000000a00 */
[-C--:B------:R-:W-:Y:S01]  /*7800*/  FMUL R24, R24, R155.reuse ;  /* 0x0000009b18187220 */ /* 0x080fe20000400000 */
[-C--:B------:R-:W-:Y:S01]  /*7810*/  FMUL R25, R25, R155.reuse ;  /* 0x0000009b19197220 */ /* 0x080fe20000400000 */
[----:B------:R-:W-:Y:S01]  /*7820*/  ISETP.GT.AND P3, PT, R0, RZ, P0 ;  /* 0x000000ff0000720c */ /* 0x000fe20000764270 */
[-C--:B------:R-:W-:Y:S01]  /*7830*/  FMUL R26, R26, R155.reuse ;  /* 0x0000009b1a1a7220 */ /* 0x080fe20000400000 */
[----:B------:R-:W-:Y:S01]  /*7840*/  LEA R4, P4, R160, UR4, 0x1 ;  /* 0x00000004a0047c11 */ /* 0x000fe2000f8808ff */
[-C--:B------:R-:W-:Y:S01]  /*7850*/  FMUL R27, R27, R155.reuse ;  /* 0x0000009b1b1b7220 */ /* 0x080fe20000400000 */
[----:B------:R-:W-:Y:S01]  /*7860*/  F2FP.F16.F32.PACK_AB R24, RZ, R24 ;  /* 0x00000018ff18723e */ /* 0x000fe200000000ff */
[-C--:B------:R-:W-:Y:S01]  /*7870*/  FMUL R28, R28, R155.reuse ;  /* 0x0000009b1c1c7220 */ /* 0x080fe20000400000 */
[----:B------:R-:W-:Y:S01]  /*7880*/  LEA.HI.X R5, R160, UR5, R153, 0x1, P4 ;  /* 0x00000005a0057c11 */ /* 0x000fe2000a0f0c99 */
[----:B------:R-:W-:Y:S01]  /*7890*/  FMUL R29, R29, R155 ;  /* 0x0000009b1d1d7220 */ /* 0x000fe20000400000 */
[----:B------:R-:W-:Y:S01]  /*78a0*/  F2FP.F16.F32.PACK_AB R25, RZ, R25 ;  /* 0x00000019ff19723e */ /* 0x000fe200000000ff */
[-C--:B------:R-:W-:Y:S01]  /*78b0*/  FMUL R30, R30, R155.reuse ;  /* 0x0000009b1e1e7220 */ /* 0x080fe20000400000 */
[----:B------:R-:W-:Y:S01]  /*78c0*/  SHF.L.U64.HI R11, R10, 0x4, R11 ;  /* 0x000000040a0b7819 */ /* 0x000fe2000001020b */
[----:B------:R-:W-:Y:S01]  /*78d0*/  @P1 STG.E.U16 desc[UR36][R4.64], R24 ;  /* 0x0000001804001986 */ /* 0x000fe2000c101524 */
[----:B------:R-:W-:Y:S01]  /*78e0*/  ISETP.GT.AND P1, PT, R3, 0x8, PT ;  /* 0x000000080300780c */ /* 0x000fe20003f24270 */
[-C--:B------:R-:W-:Y:S01]  /*78f0*/  FMUL R31, R31, R155.reuse ;  /* 0x0000009b1f1f7220 */ /* 0x080fe20000400000 */
[----:B------:R-:W-:Y:S01]  /*7900*/  ISETP.GT.AND P4, PT, R0, 0x8, P0 ;  /* 0x000000080000780c */ /* 0x000fe20000784270 */
[----:B------:R-:W-:Y:S01]  /*7910*/  @P3 STG.E.U16 desc[UR36][R4.64+0x2], R25 ;  /* 0x0000021904003986 */ /* 0x000fe2000c101524 */
[----:B------:R-:W-:Y:S01]  /*7920*/  LEA R6, P3, R10, R4, 0x4 ;  /* 0x000000040a067211 */ /* 0x000fe200078620ff */
[-C--:B------:R-:W-:Y:S01]  /*7930*/  FMUL R32, R32, R155.reuse ;  /* 0x0000009b20207220 */ /* 0x080fe20000400000 */
[C---:B------:R-:W-:Y:S01]  /*7940*/  ISETP.GT.AND P2, PT, R0.reuse, 0x8, P2 ;  /* 0x000000080000780c */ /* 0x040fe20001744270 */
[-C--:B------:R-:W-:Y:S01]  /*7950*/  FMUL R33, R33, R155.reuse ;  /* 0x0000009b21217220 */ /* 0x080fe20000400000 */
[----:B------:R-:W-:Y:S01]  /*7960*/  ISETP.GT.AND P0, PT, R3, 0x9, PT ;  /* 0x000000090300780c */ /* 0x000fe20003f04270 */
[----:B------:R-:W-:Y:S01]  /*7970*/  IMAD.X R7, R11, 0x1, R5, P3 ;  /* 0x000000010b077824 */ /* 0x000fe200018e0605 */
[----:B------:R-:W-:Y:S01]  /*7980*/  ISETP.GT.AND P5, PT, R0, RZ, P1 ;  /* 0x000000ff0000720c */ /* 0x000fe20000fa4270 */
[-C--:B------:R-:W-:Y:S01]  /*7990*/  FMUL R34, R34, R155.reuse ;  /* 0x0000009b22227220 */ /* 0x080fe20000400000 */
[----:B------:R-:W-:Y:S01]  /*79a0*/  ISETP.GT.AND P3, PT, R0, RZ, P0 ;  /* 0x000000ff0000720c */ /* 0x000fe20000764270 */
[-C--:B------:R-:W-:Y:S01]  /*79b0*/  FMUL R35, R35, R155.reuse ;  /* 0x0000009b23237220 */ /* 0x080fe20000400000 */
[----:B------:R-:W-:Y:S01]  /*79c0*/  F2FP.F16.F32.PACK_AB R26, RZ, R26 ;  /* 0x0000001aff1a723e */ /* 0x000fe200000000ff */
[----:B------:R-:W-:Y:S01]  /*79d0*/  FMUL R36, R36, R155 ;  /* 0x0000009b24247220 */ /* 0x000fe20000400000 */
[----:B------:R-:W-:Y:S01]  /*79e0*/  F2FP.F16.F32.PACK_AB R27, RZ, R27 ;  /* 0x0000001bff1b723e */ /* 0x000fe200000000ff */
[----:B------:R-:W-:Y:S01]  /*79f0*/  FMUL R37, R37, R155 ;  /* 0x0000009b25257220 */ /* 0x000fe20000400000 */
[----:B------:R-:W-:Y:S01]  /*7a00*/  F2FP.F16.F32.PACK_AB R28, RZ, R28 ;  /* 0x0000001cff1c723e */ /* 0x000fe200000000ff */
[----:B------:R-:W-:Y:S01]  /*7a10*/  @P2 STG.E.U16 desc[UR36][R6.64], R26 ;  /* 0x0000001a06002986 */ /* 0x000fe2000c101524 */
[----:B------:R-:W-:Y:S01]  /*7a20*/  F2FP.F16.F32.PACK_AB R29, RZ, R29 ;  /* 0x0000001dff1d723e */ /* 0x000fe200000000ff */
[-C--:B------:R-:W-:Y:S01]  /*7a30*/  FMUL R38, R38, R155.reuse ;  /* 0x0000009b26267220 */ /* 0x080fe20000400000 */
[C---:B------:R-:W-:Y:S01]  /*7a40*/  ISETP.GT.AND P2, PT, R0.reuse, 0x8, P1 ;  /* 0x000000080000780c */ /* 0x040fe20000f44270 */
[----:B------:R-:W-:Y:S01]  /*7a50*/  @P4 STG.E.U16 desc[UR36][R6.64+0x2], R27 ;  /* 0x0000021b06004986 */ /* 0x000fe2000c101524 */
[----:B------:R-:W-:Y:S01]  /*7a60*/  ISETP.GT.AND P1, PT, R3, 0x10, PT ;  /* 0x000000100300780c */ /* 0x000fe20003f24270 */
[-C--:B------:R-:W-:Y:S01]  /*7a70*/  FMUL R39, R39, R155.reuse ;  /* 0x0000009b27277220 */ /* 0x080fe20000400000 */
[----:B------:R-:W-:Y:S01]  /*7a80*/  F2FP.F16.F32.PACK_AB R30, RZ, R30 ;  /* 0x0000001eff1e723e */ /* 0x000fe200000000ff */
[----:B------:R-:W-:Y:S01]  /*7a90*/  @P5 STG.E.U16 desc[UR36][R4.64+0x10], R28 ;  /* 0x0000101c04005986 */ /* 0x000fe2000c101524 */
[----:B------:R-:W-:Y:S01]  /*7aa0*/  ISETP.GT.AND P4, PT, R0, RZ, P1 ;  /* 0x000000ff0000720c */ /* 0x000fe20000f84270 */
[----:B------:R-:W-:Y:S01]  /*7ab0*/  FMUL R40, R40, R155 ;  /* 0x0000009b28287220 */ /* 0x000fe20000400000 */
[----:B------:R-:W-:Y:S01]  /*7ac0*/  F2FP.F16.F32.PACK_AB R31, RZ, R31 ;  /* 0x0000001fff1f723e */ /* 0x000fe200000000ff */
[----:B------:R-:W-:Y:S01]  /*7ad0*/  @P3 STG.E.U16 desc[UR36][R4.64+0x12], R29 ;  /* 0x0000121d04003986 */ /* 0x000fe2000c101524 */
[----:B------:R-:W-:Y:S01]  /*7ae0*/  ISETP.GT.AND P3, PT, R0, 0x8, P0 ;  /* 0x000000080000780c */ /* 0x000fe20000764270 */
[-C--:B------:R-:W-:Y:S01]  /*7af0*/  FMUL R41, R41, R155.reuse ;  /* 0x0000009b29297220 */ /* 0x080fe20000400000 */
[----:B------:R-:W-:Y:S01]  /*7b00*/  ISETP.GT.AND P0, PT, R3, 0x11, PT ;  /* 0x000000110300780c */ /* 0x000fe20003f04270 */
[----:B------:R-:W-:Y:S01]  /*7b10*/  @P2 STG.E.U16 desc[UR36][R6.64+0x10], R30 ;  /* 0x0000101e06002986 */ /* 0x000fe2000c101524 */
[----:B------:R-:W-:Y:S01]  /*7b20*/  F2FP.F16.F32.PACK_AB R32, RZ, R32 ;  /* 0x00000020ff20723e */ /* 0x000fe200000000ff */
[-C--:B------:R-:W-:Y:S01]  /*7b30*/  FMUL R42, R42, R155.reuse ;  /* 0x0000009b2a2a7220 */ /* 0x080fe20000400000 */
[C---:B------:R-:W-:Y:S01]  /*7b40*/  ISETP.GT.AND P5, PT, R0.reuse, RZ, P0 ;  /* 0x000000ff0000720c */ /* 0x040fe200007a4270 */
[-C--:B------:R-:W-:Y:S01]  /*7b50*/  FMUL R43, R43, R155.reuse ;  /* 0x0000009b2b2b7220 */ /* 0x080fe20000400000 */
[----:B------:R-:W-:Y:S01]  /*7b60*/  ISETP.GT.AND P2, PT, R0, 0x8, P1 ;  /* 0x000000080000780c */ /* 0x000fe20000f44270 */
[-C--:B------:R-:W-:Y:S01]  /*7b70*/  FMUL R44, R44, R155.reuse ;  /* 0x0000009b2c2c7220 */ /* 0x080fe20000400000 */
[----:B------:R-:W-:Y:S01]  /*7b80*/  ISETP.GT.AND P1, PT, R3, 0x18, PT ;  /* 0x000000180300780c */ /* 0x000fe20003f24270 */
[----:B------:R-:W-:Y:S01]  /*7b90*/  FMUL R45, R45, R155 ;  /* 0x0000009b2d2d7220 */ /* 0x000fe20000400000 */
[----:B------:R-:W-:Y:S01]  /*7ba0*/  F2FP.F16.F32.PACK_AB R33, RZ, R33 ;  /* 0x00000021ff21723e */ /* 0x000fe200000000ff */
[----:B------:R-:W-:Y:S01]  /*7bb0*/  @P3 STG.E.U16 desc[UR36][R6.64+0x12], R31 ;  /* 0x0000121f06003986 */ /* 0x000fe2000c101524 */
[----:B------:R-:W-:Y:S01]  /*7bc0*/  ISETP.GT.AND P3, PT, R0, 0x8, P0 ;  /* 0x000000080000780c */ /* 0x000fe20000764270 */
[-C--:B------:R-:W-:Y:S01]  /*7bd0*/  FMUL R46, R46, R155.reuse ;  /* 0x0000009b2e2e7220 */ /* 0x080fe20000400000 */
[----:B------:R-:W-:Y:S01]  /*7be0*/  ISETP.GT.AND P0, PT, R3, 0x19, PT ;  /* 0x000000190300780c */ /* 0x000fe20003f04270 */
[----:B------:R-:W-:Y:S01]  /*7bf0*/  @P4 STG.E.U16 desc[UR36][R4.64+0x20], R32 ;  /* 0x0000202004004986 */ /* 0x000fe2000c101524 */
[C---:B------:R-:W-:Y:S01]  /*7c00*/  ISETP.GT.AND P4, PT, R0.reuse, RZ, P1 ;  /* 0x000000ff0000720c */ /* 0x040fe20000f84270 */
[-C--:B------:R-:W-:Y:S01]  /*7c10*/  FMUL R47, R47, R155.reuse ;  /* 0x0000009b2f2f7220 */ /* 0x080fe20000400000 */
[----:B------:R-:W-:Y:S01]  /*7c20*/  F2FP.F16.F32.PACK_AB R34, RZ, R34 ;  /* 0x00000022ff22723e */ /* 0x000fe200000000ff */
[----:B------:R-:W-:Y:S01]  /*7c30*/  @P5 STG.E.U16 desc[UR36][R4.64+0x22], R33 ;  /* 0x0000222104005986 */ /* 0x000fe2000c101524 */
[----:B------:R-:W-:Y:S01]  /*7c40*/  ISETP.GT.AND P5, PT, R0, RZ, P0 ;  /* 0x000000ff0000720c */ /* 0x000fe200007a4270 */
[----:B------:R-:W-:Y:S01]  /*7c50*/  FMUL R48, R48, R155 ;  /* 0x0000009b30307220 */ /* 0x000fe20000400000 */
[----:B------:R-:W-:Y:S01]  /*7c60*/  F2FP.F16.F32.PACK_AB R35, RZ, R35 ;  /* 0x00000023ff23723e */ /* 0x000fe200000000ff */
[----:B------:R-:W-:Y:S01]  /*7c70*/  @P2 STG.E.U16 desc[UR36][R6.64+0x20], R34 ;  /* 0x0000202206002986 */ /* 0x000fe2000c101524 */
[----:B------:R-:W-:Y:S01]  /*7c80*/  F2FP.F16.F32.PACK_AB R36, RZ, R36 ;  /* 0x00000024ff24723e */ /* 0x000fe200000000ff */
[-C--:B------:R-:W-:Y:S01]  /*7c90*/  FMUL R49, R49, R155.reuse ;  /* 0x0000009b31317220 */ /* 0x080fe20000400000 */
[----:B------:R-:W-:Y:S01]  /*7ca0*/  ISETP.GT.AND P2, PT, R0, 0x8, P1 ;  /* 0x000000080000780c */ /* 0x000fe20000f44270 */
[----:B------:R-:W-:Y:S01]  /*7cb0*/  @P3 STG.E.U16 desc[UR36][R6.64+0x22], R35 ;  /* 0x0000222306003986 */ /* 0x000fe2000c101524 */
[----:B------:R-:W-:Y:S01]  /*7cc0*/  ISETP.GT.AND P1, PT, R3, 0x20, PT ;  /* 0x000000200300780c */ /* 0x000fe20003f24270 */
[----:B------:R-:W-:Y:S01]  /*7cd0*/  FMUL R50, R50, R155 ;  /* 0x0000009b32327220 */ /* 0x000fe20000400000 */
[----:B------:R-:W-:Y:S01]  /*7ce0*/  F2FP.F16.F32.PACK_AB R37, RZ, R37 ;  /* 0x00000025ff25723e */ /* 0x000fe200000000ff */
[----:B------:R-:W-:Y:S01]  /*7cf0*/  @P4 STG.E.U16 desc[UR36][R4.64+0x30], R36 ;  /* 0x0000302404004986 */ /* 0x000fe2000c101524 */
[C---:B------:R-:W-:Y:S01]  /*7d00*/  ISETP.GT.AND P3, PT, R0.reuse, 0x8, P0 ;  /* 0x000000080000780c */ /* 0x040fe20000764270 */
[-C--:B------:R-:W-:Y:S01]  /*7d10*/  FMUL R51, R51, R155.reuse ;  /* 0x0000009b33337220 */ /* 0x080fe20000400000 */
[----:B------:R-:W-:Y:S01]  /*7d20*/  ISETP.GT.AND P0, PT, R3, 0x21, PT ;  /* 0x000000210300780c */ /* 0x000fe20003f04270 */
[----:B------:R-:W-:Y:S01]  /*7d30*/  @P5 STG.E.U16 desc[UR36][R4.64+0x32], R37 ;  /* 0x0000322504005986 */ /* 0x000fe2000c101524 */
[----:B------:R-:W-:Y:S01]  /*7d40*/  ISETP.GT.AND P4, PT, R0, RZ, P1 ;  /* 0x000000ff0000720c */ /* 0x000fe20000f84270 */
[-C--:B------:R-:W-:Y:S01]  /*7d50*/  FMUL R52, R52, R155.reuse ;  /* 0x0000009b34347220 */ /* 0x080fe20000400000 */
[----:B------:R-:W-:Y:S01]  /*7d60*/  F2FP.F16.F32.PACK_AB R38, RZ, R38 ;  /* 0x00000026ff26723e */ /* 0x000fe200000000ff */
[-C--:B------:R-:W-:Y:S01]  /*7d70*/  FMUL R53, R53, R155.reuse ;  /* 0x0000009b35357220 */ /* 0x080fe20000400000 */
        /* <DEDUP_REMOVED lines=325> */
[----:B------:R-:W-:Y:S01]  /*91d0*/  FMUL R151, R151, R155 ;  /* 0x0000009b97977220 */ /* 0x000fe20000400000 */
[----:B------:R-:W-:Y:S01]  /*91e0*/  ISETP.GT.AND P2, PT, R0, 0x8, P1 ;  /* 0x000000080000780c */ /* 0x000fe20000f44270 */
[----:B------:R-:W-:Y:S01]  /*91f0*/  @P3 STG.E.U16 desc[UR36][R6.64+0x132], R103 ;  /* 0x0001326706003986 */ /* 0x000fe2000c101524 */
[----:B------:R-:W-:-:S02]  /*9200*/  ISETP.GT.AND P1, PT, R3, 0xa8, PT ;  /* 0x000000a80300780c */ /* 0x000fc40003f24270 */
[----:B------:R-:W-:Y:S01]  /*9210*/  F2FP.F16.F32.PACK_AB R105, RZ, R105 ;  /* 0x00000069ff69723e */ /* 0x000fe200000000ff */
[----:B------:R-:W-:Y:S01]  /*9220*/  @P4 STG.E.U16 desc[UR36][R4.64+0x140], R104 ;  /* 0x0001406804004986 */ /* 0x000fe2000c101524 */
[C---:B------:R-:W-:Y:S02]  /*9230*/  ISETP.GT.AND P3, PT, R0.reuse, 0x8, P0 ;  /* 0x000000080000780c */ /* 0x040fe40000764270 */
[----:B------:R-:W-:Y:S01]  /*9240*/  ISETP.GT.AND P0, PT, R3, 0xa9, PT ;  /* 0x000000a90300780c */ /* 0x000fe20003f04270 */
[----:B------:R-:W-:Y:S01]  /*9250*/  @P5 STG.E.U16 desc[UR36][R4.64+0x142], R105 ;  /* 0x0001426904005986 */ /* 0x000fe2000c101524 */
[C---:B------:R-:W-:Y:S02]  /*9260*/  ISETP.GT.AND P4, PT, R0.reuse, RZ, P1 ;  /* 0x000000ff0000720c */ /* 0x040fe40000f84270 */
[----:B------:R-:W-:Y:S02]  /*9270*/  F2FP.F16.F32.PACK_AB R106, RZ, R106 ;  /* 0x0000006aff6a723e */ /* 0x000fe400000000ff */
[----:B------:R-:W-:-:S02]  /*9280*/  ISETP.GT.AND P5, PT, R0, RZ, P0 ;  /* 0x000000ff0000720c */ /* 0x000fc400007a4270 */
[----:B------:R-:W-:Y:S01]  /*9290*/  F2FP.F16.F32.PACK_AB R107, RZ, R107 ;  /* 0x0000006bff6b723e */ /* 0x000fe200000000ff */
[----:B------:R-:W-:Y:S01]  /*92a0*/  @P2 STG.E.U16 desc[UR36][R6.64+0x140], R106 ;  /* 0x0001406a06002986 */ /* 0x000fe2000c101524 */
[----:B------:R-:W-:Y:S02]  /*92b0*/  F2FP.F16.F32.PACK_AB R108, RZ, R108 ;  /* 0x0000006cff6c723e */ /* 0x000fe400000000ff */
[C---:B------:R-:W-:Y:S01]  /*92c0*/  ISETP.GT.AND P2, PT, R0.reuse, 0x8, P1 ;  /* 0x000000080000780c */ /* 0x040fe20000f44270 */
[----:B------:R-:W-:Y:S01]  /*92d0*/  @P3 STG.E.U16 desc[UR36][R6.64+0x142], R107 ;  /* 0x0001426b06003986 */ /* 0x000fe2000c101524 */
[----:B------:R-:W-:Y:S02]  /*92e0*/  ISETP.GT.AND P1, PT, R3, 0xb0, PT ;  /* 0x000000b00300780c */ /* 0x000fe40003f24270 */
[----:B------:R-:W-:Y:S01]  /*92f0*/  F2FP.F16.F32.PACK_AB R109, RZ, R109 ;  /* 0x0000006dff6d723e */ /* 0x000fe200000000ff */
[----:B------:R-:W-:Y:S01]  /*9300*/  @P4 STG.E.U16 desc[UR36][R4.64+0x150], R108 ;  /* 0x0001506c04004986 */ /* 0x000fe2000c101524 */
[----:B------:R-:W-:-:S02]  /*9310*/  ISETP.GT.AND P3, PT, R0, 0x8, P0 ;  /* 0x000000080000780c */ /* 0x000fc40000764270 */
[----:B------:R-:W-:Y:S01]  /*9320*/  ISETP.GT.AND P0, PT, R3, 0xb1, PT ;  /* 0x000000b10300780c */ /* 0x000fe20003f04270 */
[----:B------:R-:W-:Y:S01]  /*9330*/  @P5 STG.E.U16 desc[UR36][R4.64+0x152], R109 ;  /* 0x0001526d04005986 */ /* 0x000fe2000c101524 */
[C---:B------:R-:W-:Y:S02]  /*9340*/  ISETP.GT.AND P4, PT, R0.reuse, RZ, P1 ;  /* 0x000000ff0000720c */ /* 0x040fe40000f84270 */
[----:B------:R-:W-:Y:S02]  /*9350*/  F2FP.F16.F32.PACK_AB R110, RZ, R110 ;  /* 0x0000006eff6e723e */ /* 0x000fe400000000ff */
[----:B------:R-:W-:Y:S02]  /*9360*/  ISETP.GT.AND P5, PT, R0, RZ, P0 ;  /* 0x000000ff0000720c */ /* 0x000fe400007a4270 */
[----:B------:R-:W-:Y:S01]  /*9370*/  F2FP.F16.F32.PACK_AB R111, RZ, R111 ;  /* 0x0000006fff6f723e */ /* 0x000fe200000000ff */
[----:B------:R-:W-:Y:S01]  /*9380*/  @P2 STG.E.U16 desc[UR36][R6.64+0x150], R110 ;  /* 0x0001506e06002986 */ /* 0x000fe2000c101524 */
[----:B------:R-:W-:-:S02]  /*9390*/  F2FP.F16.F32.PACK_AB R112, RZ, R112 ;  /* 0x00000070ff70723e */ /* 0x000fc400000000ff */
[C---:B------:R-:W-:Y:S01]  /*93a0*/  ISETP.GT.AND P2, PT, R0.reuse, 0x8, P1 ;  /* 0x000000080000780c */ /* 0x040fe20000f44270 */
[----:B------:R-:W-:Y:S01]  /*93b0*/  @P3 STG.E.U16 desc[UR36][R6.64+0x152], R111 ;  /* 0x0001526f06003986 */ /* 0x000fe2000c101524 */
[C---:B------:R-:W-:Y:S02]  /*93c0*/  ISETP.GT.AND P1, PT, R3.reuse, 0xb8, PT ;  /* 0x000000b80300780c */ /* 0x040fe40003f24270 */
[----:B------:R-:W-:Y:S01]  /*93d0*/  F2FP.F16.F32.PACK_AB R113, RZ, R113 ;  /* 0x00000071ff71723e */ /* 0x000fe200000000ff */
[----:B------:R-:W-:Y:S01]  /*93e0*/  @P4 STG.E.U16 desc[UR36][R4.64+0x160], R112 ;  /* 0x0001607004004986 */ /* 0x000fe2000c101524 */
[C---:B------:R-:W-:Y:S02]  /*93f0*/  ISETP.GT.AND P3, PT, R0.reuse, 0x8, P0 ;  /* 0x000000080000780c */ /* 0x040fe40000764270 */
[----:B------:R-:W-:Y:S01]  /*9400*/  ISETP.GT.AND P0, PT, R3, 0xb9, PT ;  /* 0x000000b90300780c */ /* 0x000fe20003f04270 */
[----:B------:R-:W-:Y:S01]  /*9410*/  @P5 STG.E.U16 desc[UR36][R4.64+0x162], R113 ;  /* 0x0001627104005986 */ /* 0x000fe2000c101524 */
[----:B------:R-:W-:-:S02]  /*9420*/  ISETP.GT.AND P4, PT, R0, RZ, P1 ;  /* 0x000000ff0000720c */ /* 0x000fc40000f84270 */
[----:B------:R-:W-:Y:S02]  /*9430*/  F2FP.F16.F32.PACK_AB R114, RZ, R114 ;  /* 0x00000072ff72723e */ /* 0x000fe400000000ff */
[C---:B------:R-:W-:Y:S02]  /*9440*/  ISETP.GT.AND P5, PT, R0.reuse, RZ, P0 ;  /* 0x000000ff0000720c */ /* 0x040fe400007a4270 */
[----:B------:R-:W-:Y:S01]  /*9450*/  F2FP.F16.F32.PACK_AB R115, RZ, R115 ;  /* 0x00000073ff73723e */ /* 0x000fe200000000ff */
[----:B------:R-:W-:Y:S01]  /*9460*/  @P2 STG.E.U16 desc[UR36][R6.64+0x160], R114 ;  /* 0x0001607206002986 */ /* 0x000fe2000c101524 */
[----:B------:R-:W-:Y:S02]  /*9470*/  F2FP.F16.F32.PACK_AB R116, RZ, R116 ;  /* 0x00000074ff74723e */ /* 0x000fe400000000ff */
        /* <DEDUP_REMOVED lines=65> */
[----:B------:R-:W-:Y:S02]  /*9890*/  ISETP.GT.AND P5, PT, R0, RZ, P0 ;  /* 0x000000ff0000720c */ /* 0x000fe400007a4270 */
[----:B------:R-:W-:Y:S02]  /*98a0*/  F2FP.F16.F32.PACK_AB R134, RZ, R134 ;  /* 0x00000086ff86723e */ /* 0x000fe400000000ff */
[----:B------:R-:W-:Y:S02]  /*98b0*/  F2FP.F16.F32.PACK_AB R135, RZ, R135 ;  /* 0x00000087ff87723e */ /* 0x000fe400000000ff */
[----:B------:R-:W-:Y:S01]  /*98c0*/  F2FP.F16.F32.PACK_AB R136, RZ, R136 ;  /* 0x00000088ff88723e */ /* 0x000fe200000000ff */
[----:B------:R-:W-:Y:S01]  /*98d0*/  @P2 STG.E.U16 desc[UR36][R6.64+0x1b0], R134 ;  /* 0x0001b08606002986 */ /* 0x000fe2000c101524 */
[----:B------:R-:W-:-:S02]  /*98e0*/  F2FP.F16.F32.PACK_AB R137, RZ, R137 ;  /* 0x00000089ff89723e */ /* 0x000fc400000000ff */
[C---:B------:R-:W-:Y:S01]  /*98f0*/  ISETP.GT.AND P1, PT, R0.reuse, 0x8, P1 ;  /* 0x000000080000780c */ /* 0x040fe20000f24270 */
[----:B------:R-:W-:Y:S01]  /*9900*/  @P3 STG.E.U16 desc[UR36][R6.64+0x1b2], R135 ;  /* 0x0001b28706003986 */ /* 0x000fe2000c101524 */
[C---:B------:R-:W-:Y:S02]  /*9910*/  ISETP.GT.AND P2, PT, R0.reuse, 0x8, P0 ;  /* 0x000000080000780c */ /* 0x040fe40000744270 */
[C---:B------:R-:W-:Y:S01]  /*9920*/  ISETP.GT.AND P0, PT, R3.reuse, 0xe9, PT ;  /* 0x000000e90300780c */ /* 0x040fe20003f04270 */
[----:B------:R-:W-:Y:S01]  /*9930*/  @P4 STG.E.U16 desc[UR36][R4.64+0x1c0], R136 ;  /* 0x0001c08804004986 */ /* 0x000fe2000c101524 */
[----:B------:R-:W-:Y:S02]  /*9940*/  ISETP.GT.AND P4, PT, R3, 0xe8, PT ;  /* 0x000000e80300780c */ /* 0x000fe40003f84270 */
[----:B------:R-:W-:Y:S01]  /*9950*/  F2FP.F16.F32.PACK_AB R138, RZ, R138 ;  /* 0x0000008aff8a723e */ /* 0x000fe200000000ff */
[----:B------:R-:W-:Y:S01]  /*9960*/  @P5 STG.E.U16 desc[UR36][R4.64+0x1c2], R137 ;  /* 0x0001c28904005986 */ /* 0x000fe2000c101524 */
[----:B------:R-:W-:-:S02]  /*9970*/  ISETP.GT.AND P5, PT, R0, RZ, P4 ;  /* 0x000000ff0000720c */ /* 0x000fc400027a4270 */
[----:B------:R-:W-:Y:S01]  /*9980*/  F2FP.F16.F32.PACK_AB R139, RZ, R139 ;  /* 0x0000008bff8b723e */ /* 0x000fe200000000ff */
[----:B------:R-:W-:Y:S01]  /*9990*/  @P1 STG.E.U16 desc[UR36][R6.64+0x1c0], R138 ;  /* 0x0001c08a06001986 */ /* 0x000fe2000c101524 */
[----:B------:R-:W-:Y:S02]  /*99a0*/  F2FP.F16.F32.PACK_AB R140, RZ, R140 ;  /* 0x0000008cff8c723e */ /* 0x000fe400000000ff */
[C---:B------:R-:W-:Y:S01]  /*99b0*/  ISETP.GT.AND P3, PT, R0.reuse, RZ, P0 ;  /* 0x000000ff0000720c */ /* 0x040fe20000764270 */
[----:B------:R-:W-:Y:S01]  /*99c0*/  @P2 STG.E.U16 desc[UR36][R6.64+0x1c2], R139 ;  /* 0x0001c28b06002986 */ /* 0x000fe2000c101524 */
[C---:B------:R-:W-:Y:S02]  /*99d0*/  ISETP.GT.AND P4, PT, R0.reuse, 0x8, P4 ;  /* 0x000000080000780c */ /* 0x040fe40002784270 */
[----:B------:R-:W-:Y:S02]  /*99e0*/  F2FP.F16.F32.PACK_AB R141, RZ, R141 ;  /* 0x0000008dff8d723e */ /* 0x000fe400000000ff */
[----:B------:R-:W-:Y:S01]  /*99f0*/  F2FP.F16.F32.PACK_AB R142, RZ, R142 ;  /* 0x0000008eff8e723e */ /* 0x000fe200000000ff */
[----:B------:R-:W-:Y:S01]  /*9a00*/  @P5 STG.E.U16 desc[UR36][R4.64+0x1d0], R140 ;  /* 0x0001d08c04005986 */ /* 0x000fe2000c101524 */
[----:B------:R-:W-:-:S02]  /*9a10*/  ISETP.GT.AND P5, PT, R0, 0x8, P0 ;  /* 0x000000080000780c */ /* 0x000fc400007a4270 */
[----:B------:R-:W-:Y:S02]  /*9a20*/  F2FP.F16.F32.PACK_AB R143, RZ, R143 ;  /* 0x0000008fff8f723e */ /* 0x000fe400000000ff */
[C---:B------:R-:W-:Y:S01]  /*9a30*/  ISETP.GT.AND P0, PT, R3.reuse, 0xf1, PT ;  /* 0x000000f10300780c */ /* 0x040fe20003f04270 */
[----:B------:R-:W-:Y:S01]  /*9a40*/  @P3 STG.E.U16 desc[UR36][R4.64+0x1d2], R141 ;  /* 0x0001d28d04003986 */ /* 0x000fe2000c101524 */
[----:B------:R-:W-:Y:S02]  /*9a50*/  ISETP.GT.AND P3, PT, R3, 0xf0, PT ;  /* 0x000000f00300780c */ /* 0x000fe40003f64270 */
[----:B------:R-:W-:Y:S01]  /*9a60*/  F2FP.F16.F32.PACK_AB R144, RZ, R144 ;  /* 0x00000090ff90723e */ /* 0x000fe200000000ff */
[----:B------:R-:W-:Y:S01]  /*9a70*/  @P4 STG.E.U16 desc[UR36][R6.64+0x1d0], R142 ;  /* 0x0001d08e06004986 */ /* 0x000fe2000c101524 */
[C---:B------:R-:W-:Y:S02]  /*9a80*/  ISETP.GT.AND P4, PT, R0.reuse, RZ, P3 ;  /* 0x000000ff0000720c */ /* 0x040fe40001f84270 */
[----:B------:R-:W-:Y:S01]  /*9a90*/  F2FP.F16.F32.PACK_AB R145, RZ, R145 ;  /* 0x00000091ff91723e */ /* 0x000fe200000000ff */
[----:B------:R-:W-:Y:S01]  /*9aa0*/  @P5 STG.E.U16 desc[UR36][R6.64+0x1d2], R143 ;  /* 0x0001d28f06005986 */ /* 0x000fe2000c101524 */
[----:B------:R-:W-:-:S02]  /*9ab0*/  ISETP.GT.AND P5, PT, R0, RZ, P0 ;  /* 0x000000ff0000720c */ /* 0x000fc400007a4270 */
[C---:B------:R-:W-:Y:S02]  /*9ac0*/  ISETP.GT.AND P2, PT, R3.reuse, 0xf8, PT ;  /* 0x000000f80300780c */ /* 0x040fe40003f44270 */
[----:B------:R-:W-:Y:S02]  /*9ad0*/  ISETP.GT.AND P1, PT, R3, 0xf9, PT ;  /* 0x000000f90300780c */ /* 0x000fe40003f24270 */
[C---:B------:R-:W-:Y:S02]  /*9ae0*/  ISETP.GT.AND P3, PT, R0.reuse, 0x8, P3 ;  /* 0x000000080000780c */ /* 0x040fe40001f64270 */
[C---:B------:R-:W-:Y:S01]  /*9af0*/  ISETP.GT.AND P0, PT, R0.reuse, 0x8, P0 ;  /* 0x000000080000780c */ /* 0x040fe20000704270 */
[----:B------:R-:W-:Y:S01]  /*9b00*/  @P4 STG.E.U16 desc[UR36][R4.64+0x1e0], R144 ;  /* 0x0001e09004004986 */ /* 0x000fe2000c101524 */
[C---:B------:R-:W-:Y:S02]  /*9b10*/  ISETP.GT.AND P4, PT, R0.reuse, RZ, P1 ;  /* 0x000000ff0000720c */ /* 0x040fe40000f84270 */
[----:B------:R-:W-:Y:S01]  /*9b20*/  F2FP.F16.F32.PACK_AB R146, RZ, R146 ;  /* 0x00000092ff92723e */ /* 0x000fe200000000ff */
[----:B------:R-:W-:Y:S01]  /*9b30*/  @P5 STG.E.U16 desc[UR36][R4.64+0x1e2], R145 ;  /* 0x0001e29104005986 */ /* 0x000fe2000c101524 */
[----:B------:R-:W-:-:S02]  /*9b40*/  ISETP.GT.AND P5, PT, R0, RZ, P2 ;  /* 0x000000ff0000720c */ /* 0x000fc400017a4270 */
[C---:B------:R-:W-:Y:S02]  /*9b50*/  ISETP.GT.AND P2, PT, R0.reuse, 0x8, P2 ;  /* 0x000000080000780c */ /* 0x040fe40001744270 */
[----:B------:R-:W-:Y:S01]  /*9b60*/  F2FP.F16.F32.PACK_AB R147, RZ, R147 ;  /* 0x00000093ff93723e */ /* 0x000fe200000000ff */
[----:B------:R-:W-:Y:S01]  /*9b70*/  @P3 STG.E.U16 desc[UR36][R6.64+0x1e0], R146 ;  /* 0x0001e09206003986 */ /* 0x000fe2000c101524 */
[----:B------:R-:W-:Y:S02]  /*9b80*/  ISETP.GT.AND P1, PT, R0, 0x8, P1 ;  /* 0x000000080000780c */ /* 0x000fe40000f24270 */
[----:B------:R-:W-:Y:S01]  /*9b90*/  F2FP.F16.F32.PACK_AB R148, RZ, R148 ;  /* 0x00000094ff94723e */ /* 0x000fe200000000ff */
[----:B------:R-:W-:Y:S01]  /*9ba0*/  @P0 STG.E.U16 desc[UR36][R6.64+0x1e2], R147 ;  /* 0x0001e29306000986 */ /* 0x000fe2000c101524 */
[----:B------:R-:W-:Y:S02]  /*9bb0*/  F2FP.F16.F32.PACK_AB R149, RZ, R149 ;  /* 0x00000095ff95723e */ /* 0x000fe400000000ff */
[----:B------:R-:W-:Y:S01]  /*9bc0*/  F2FP.F16.F32.PACK_AB R150, RZ, R150 ;  /* 0x00000096ff96723e */ /* 0x000fe200000000ff */
[----:B------:R-:W-:Y:S01]  /*9bd0*/  @P5 STG.E.U16 desc[UR36][R4.64+0x1f0], R148 ;  /* 0x0001f09404005986 */ /* 0x000fe2000c101524 */
[----:B------:R-:W-:-:S03]  /*9be0*/  F2FP.F16.F32.PACK_AB R151, RZ, R151 ;  /* 0x00000097ff97723e */ /* 0x000fc600000000ff */
[----:B------:R0:W-:Y:S02]  /*9bf0*/  @P4 STG.E.U16 desc[UR36][R4.64+0x1f2], R149 ;  /* 0x0001f29504004986 */ /* 0x0001e4000c101524 */
[----:B0-----:R-:W-:Y:S02]  /*9c00*/  @P2 IMAD.MOV.U32 R4, RZ, RZ, R6 ;  /* 0x000000ffff042224 */ /* 0x001fe400078e0006 */
[----:B------:R-:W-:-:S05]  /*9c10*/  @P2 IMAD.MOV.U32 R5, RZ, RZ, R7 ;  /* 0x000000ffff052224 */ /* 0x000fca00078e0007 */
[----:B------:R0:W-:Y:S04]  /*9c20*/  @P2 STG.E.U16 desc[UR36][R4.64+0x1f0], R150 ;  /* 0x0001f09604002986 */ /* 0x0001e8000c101524 */
[----:B------:R0:W-:Y:S02]  /*9c30*/  @P1 STG.E.U16 desc[UR36][R6.64+0x1f2], R151 ;  /* 0x0001f29706001986 */ /* 0x0001e4000c101524 */
.L_x_286:
[----:B------:R-:W-:Y:S05]  /*9c40*/  BSYNC B0 ;  /* 0x0000000000007941 */ /* 0x000fea0003800000 */
.L_x_32:
[----:B------:R-:W-:Y:S01]  /*9c50*/  ULDC UR4, c[0x0][0xc] ;  /* 0x0000030000047ab9 */ /* 0x000fe20000000800 */
[----:B------:R-:W-:Y:S01]  /*9c60*/  ULDC UR5, c[0x0][0x10] ;  /* 0x0000040000057ab9 */ /* 0x000fe20000000800 */
[----:B0-----:R-:W0:Y:S01]  /*9c70*/  LDC R3, c[0x0][0x14] ;  /* 0x00000500ff037b82 */ /* 0x001e220000000800 */
[----:B------:R-:W-:Y:S01]  /*9c80*/  UIMAD.WIDE.U32 UR4, UR4, UR5, URZ ;  /* 0x00000005040472a5 */ /* 0x000fe2000f8e003f */
[----:B------:R-:W-:Y:S01]  /*9c90*/  PRMT R0, RZ, 0x7610, R0 ;  /* 0x00007610ff007816 */ /* 0x000fe20000000000 */
[----:B------:R-:W-:Y:S02]  /*9ca0*/  IMAD.MOV.U32 R153, RZ, RZ, -0x1 ;  /* 0xffffffffff997424 */ /* 0x000fe400078e00ff */
[----:B------:R-:W-:Y:S02]  /*9cb0*/  IMAD.MOV.U32 R23, RZ, RZ, -0x1 ;  /* 0xffffffffff177424 */ /* 0x000fe400078e00ff */
[----:B0-----:R-:W-:-:S04]  /*9cc0*/  IMAD.WIDE.U32 R16, R3, UR4, R16 ;  /* 0x0000000403107c25 */ /* 0x001fc8000f8e0010 */
[----:B------:R-:W-:Y:S01]  /*9cd0*/  IMAD R3, R3, UR5, RZ ;  /* 0x0000000503037c24 */ /* 0x000fe2000f8e02ff */
[----:B------:R-:W-:Y:S02]  /*9ce0*/  ULDC.64 UR4, c[0x0][0x650] ;  /* 0x0001940000047ab9 */ /* 0x000fe40000000a00 */
[----:B------:R-:W-:Y:S01]  /*9cf0*/  ISETP.GE.U32.AND P0, PT, R16, UR4, PT ;  /* 0x0000000410007c0c */ /* 0x000fe2000bf06070 */
[----:B------:R-:W-:-:S05]  /*9d00*/  IMAD.IADD R17, R17, 0x1, R3 ;  /* 0x0000000111117824 */ /* 0x000fca00078e0203 */
[----:B------:R-:W-:-:S13]  /*9d10*/  ISETP.GE.U32.AND.EX P0, PT, R17, UR5, PT, P0 ;  /* 0x0000000511007c0c */ /* 0x000fda000bf06100 */
[----:B------:R-:W-:Y:S05]  /*9d20*/  @P0 BRA `(.L_x_287) ;  /* 0x0000000400640947 */ /* 0x000fea0003800000 */
[----:B------:R-:W0:Y:S01]  /*9d30*/  S2R R12, SR_CTAID.X ;  /* 0x00000000000c7919 */ /* 0x000e220000002500 */
[----:B------:R-:W0:Y:S01]  /*9d40*/  LDC.64 R10, c[0x0][0x628] ;  /* 0x00018a00ff0a7b82 */ /* 0x000e220000000a00 */
[----:B------:R-:W-:Y:S01]  /*9d50*/  ULDC UR4, c[0x0][0x150] ;  /* 0x0000540000047ab9 */ /* 0x000fe20000000800 */
[----:B-1234-:R-:W-:Y:S01]  /*9d60*/  IMAD.MOV.U32 R8, RZ, RZ, R16 ;  /* 0x000000ffff087224 */ /* 0x01efe200078e0010 */
[----:B-----5:R-:W1:Y:S01]  /*9d70*/  S2R R24, SR_CTAID.Y ;  /* 0x0000000000187919 */ /* 0x020e620000002600 */
[----:B------:R-:W-:-:S04]  /*9d80*/  IMAD.MOV.U32 R9, RZ, RZ, R17 ;  /* 0x000000ffff097224 */ /* 0x000fc800078e0011 */
[----:B------:R-:W2:Y:S08]  /*9d90*/  LDC R21, c[0x0][0x144] ;  /* 0x00005100ff157b82 */ /* 0x000eb00000000800 */
[----:B------:R-:W3:Y:S08]  /*9da0*/  LDC R0, c[0x0][0x630] ;  /* 0x00018c00ff007b82 */ /* 0x000ef00000000800 */
[----:B------:R-:W4:Y:S01]  /*9db0*/  LDC.64 R14, c[0x0][0x620] ;  /* 0x00018800ff0e7b82 */ /* 0x000f220000000a00 */
[----:B0-----:R-:W-:-:S04]  /*9dc0*/  ISETP.NE.U32.AND P0, PT, R10, RZ, PT ;  /* 0x000000ff0a00720c */ /* 0x001fc80003f05070 */
[----:B------:R-:W-:Y:S02]  /*9dd0*/  ISETP.NE.AND.EX P0, PT, R11, RZ, PT, P0 ;  /* 0x000000ff0b00720c */ /* 0x000fe40003f05300 */
[----:B------:R-:W-:-:S05]  /*9de0*/  I2FP.F32.U32 R3, R12 ;  /* 0x0000000c00037245 */ /* 0x000fca0000201000 */
[----:B------:R-:W-:-:S04]  /*9df0*/  FMUL R3, R3, UR4 ;  /* 0x0000000403037c20 */ /* 0x000fc80008400000 */
[----:B------:R0:W0:Y:S02]  /*9e00*/  F2I.U32.TRUNC.NTZ R20, R3 ;  /* 0x0000000300147305 */ /* 0x000024000020f000 */
[----:B-123--:R-:W-:Y:S05]  /*9e10*/  @!P0 BRA `(.L_x_288) ;  /* 0x0000000000288947 */ /* 0x00efea0003800000 */
[----:B0-----:R-:W0:Y:S02]  /*9e20*/  LDC R3, c[0x0][0x634] ;  /* 0x00018d00ff037b82 */ /* 0x001e240000000800 */
        /* <DEDUP_REMOVED lines=9> */
.L_x_288:
[----:B------:R-:W1:Y:S01]  /*9ec0*/  LDC.64 R28, c[0x0][0x640] ;  /* 0x00019000ff1c7b82 */ /* 0x000e620000000a00 */
[-CC-:B------:R-:W-:Y:S01]  /*9ed0*/  SHF.R.U64 R23, R8, R0.reuse, R9.reuse ;  /* 0x0000000008177219 */ /* 0x180fe20000001209 */
[----:B0-----:R-:W-:Y:S01]  /*9ee0*/  IMAD.MOV R20, RZ, RZ, -R20 ;  /* 0x000000ffff147224 */ /* 0x001fe200078e0a14 */
[----:B------:R-:W-:Y:S01]  /*9ef0*/  SHF.R.U32.HI R0, RZ, R0, R9 ;  /* 0x00000000ff007219 */ /* 0x000fe20000011609 */
[----:B------:R-:W-:Y:S01]  /*9f00*/  ULDC UR4, c[0x0][0x154] ;  /* 0x0000550000047ab9 */ /* 0x000fe20000000800 */
[----:B------:R-:W-:Y:S01]  /*9f10*/  IADD3 R3, P0, RZ, -R23, RZ ;  /* 0x80000017ff037210 */ /* 0x000fe20007f1e0ff */
[----:B------:R-:W-:Y:S02]  /*9f20*/  IMAD R21, R21, R20, R12 ;  /* 0x0000001415157224 */ /* 0x000fe400078e020c */
[----:B------:R-:W0:Y:S01]  /*9f30*/  LDC R6, c[0x0][0x618] ;  /* 0x00018600ff067b82 */ /* 0x000e220000000800 */
[----:B------:R-:W-:Y:S02]  /*9f40*/  IMAD.MOV.U32 R7, RZ, RZ, 0x1 ;  /* 0x00000001ff077424 */ /* 0x000fe400078e00ff */
[----:B------:R-:W-:-:S04]  /*9f50*/  IMAD.X R5, RZ, RZ, ~R0, P0 ;  /* 0x000000ffff057224 */ /* 0x000fc800000e0e00 */
[-C--:B----4-:R-:W-:Y:S01]  /*9f60*/  IMAD R0, R5, R14.reuse, RZ ;  /* 0x0000000e05007224 */ /* 0x090fe200078e02ff */
[----:B------:R-:W2:Y:S01]  /*9f70*/  LDC R8, c[0x0][0x608] ;  /* 0x00018200ff087b82 */ /* 0x000ea20000000800 */
[----:B------:R-:W-:-:S04]  /*9f80*/  IMAD.WIDE.U32 R4, R3, R14, R16 ;  /* 0x0000000e03047225 */ /* 0x000fc800078e0010 */
[----:B------:R-:W-:Y:S01]  /*9f90*/  IMAD R3, R3, R15, R0 ;  /* 0x0000000f03037224 */ /* 0x000fe200078e0200 */
[----:B------:R-:W-:Y:S02]  /*9fa0*/  I2FP.F32.U32 R0, R24 ;  /* 0x0000001800007245 */ /* 0x000fe40000201000 */
[----:B------:R-:W3:Y:S01]  /*9fb0*/  LDC R26, c[0x0][0x658] ;  /* 0x00019600ff1a7b82 */ /* 0x000ee20000000800 */
[----:B------:R-:W-:Y:S01]  /*9fc0*/  IMAD.IADD R3, R5, 0x1, R3 ;  /* 0x0000000105037824 */ /* 0x000fe200078e0203 */
[----:B-1----:R-:W-:Y:S01]  /*9fd0*/  ISETP.NE.U32.AND P0, PT, R28, RZ, PT ;  /* 0x000000ff1c00720c */ /* 0x002fe20003f05070 */
[----:B------:R-:W-:Y:S01]  /*9fe0*/  FMUL R0, R0, UR4 ;  /* 0x0000000400007c20 */ /* 0x000fe20008400000 */
[----:B------:R-:W-:Y:S02]  /*9ff0*/  IMAD.MOV.U32 R5, RZ, RZ, -0x1 ;  /* 0xffffffffff057424 */ /* 0x000fe400078e00ff */
[----:B------:R-:W-:Y:S01]  /*a000*/  ISETP.NE.AND.EX P0, PT, R29, RZ, PT, P0 ;  /* 0x000000ff1d00720c */ /* 0x000fe20003f05300 */
[----:B------:R1:W4:Y:S01]  /*a010*/  F2I.U32.TRUNC.NTZ R13, R0 ;  /* 0x00000000000d7305 */ /* 0x000322000020f000 */
[----:B------:R-:W1:Y:S01]  /*a020*/  LDC R15, c[0x0][0x148] ;  /* 0x00005200ff0f7b82 */ /* 0x000e620000000800 */
[----:B0-----:R-:W-:-:S02]  /*a030*/  SHF.R.U64 R12, R4, R6, R3 ;  /* 0x00000006040c7219 */ /* 0x001fc40000001203 */
[----:B------:R-:W-:-:S05]  /*a040*/  SHF.R.U32.HI R3, RZ, R6, R3 ;  /* 0x00000006ff037219 */ /* 0x000fca0000011603 */
[----:B------:R-:W0:Y:S01]  /*a050*/  LDC R20, c[0x0][0x600] ;  /* 0x00018000ff147b82 */ /* 0x000e220000000800 */
[-CC-:B--2---:R-:W-:Y:S02]  /*a060*/  SHF.R.U64 R10, R12, R8.reuse, R3.reuse ;  /* 0x000000080c0a7219 */ /* 0x184fe40000001203 */
[----:B------:R-:W-:-:S05]  /*a070*/  SHF.R.U32.HI R3, RZ, R8, R3 ;  /* 0x00000008ff037219 */ /* 0x000fca0000011603 */
[----:B------:R-:W2:Y:S01]  /*a080*/  LDC R27, c[0x0][0x648] ;  /* 0x00019200ff1b7b82 */ /* 0x000ea20000000800 */
[-C--:B---3--:R-:W-:Y:S02]  /*a090*/  SHF.L.U32 R4, R5, R26.reuse, RZ ;  /* 0x0000001a05047219 */ /* 0x088fe400000006ff */
[--C-:B------:R-:W-:Y:S02]  /*a0a0*/  SHF.R.U64 R14, R10, R26, R3.reuse ;  /* 0x0000001a0a0e7219 */ /* 0x100fe40000001203 */
[----:B------:R-:W-:Y:S02]  /*a0b0*/  LOP3.LUT R25, RZ, R4, RZ, 0x33, !PT ;  /* 0x00000004ff197212 */ /* 0x000fe400078e33ff */
[-C--:B------:R-:W-:Y:S01]  /*a0c0*/  SHF.R.U32.HI R5, RZ, R26.reuse, R3 ;  /* 0x0000001aff057219 */ /* 0x080fe20000011603 */
[----:B------:R-:W3:Y:S01]  /*a0d0*/  LDC R30, c[0x0][0x638] ;  /* 0x00018e00ff1e7b82 */ /* 0x000ee20000000800 */
[----:B------:R-:W-:Y:S01]  /*a0e0*/  SHF.L.U32 R154, R7, R26, RZ ;  /* 0x0000001a079a7219 */ /* 0x000fe200000006ff */
[----:B------:R-:W-:-:S06]  /*a0f0*/  IMAD.MOV.U32 R4, RZ, RZ, R14 ;  /* 0x000000ffff047224 */ /* 0x000fcc00078e000e */
[----:B------:R-:W0:Y:S01]  /*a100*/  LDC R31, c[0x0][0x610] ;  /* 0x00018400ff1f7b82 */ /* 0x000e220000000800 */
[----:B----4-:R-:W-:Y:S05]  /*a110*/  @!P0 BRA `(.L_x_289) ;  /* 0x0000000000288947 */ /* 0x010fea0003800000 */
        /* <DEDUP_REMOVED lines=10> */
.L_x_289:
[----:B------:R-:W-:Y:S01]  /*a1c0*/  ISETP.NE.AND P0, PT, R2, 0x1, PT ;  /* 0x000000010200780c */ /* 0x000fe20003f05270 */
[----:B0-----:R-:W-:Y:S01]  /*a1d0*/  VIADD R7, R20, 0xffffffff ;  /* 0xffffffff14077836 */ /* 0x001fe20000000000 */
[----:B-12---:R-:W-:Y:S01]  /*a1e0*/  SHF.R.U64 R0, R4, R27, R5 ;  /* 0x0000001b04007219 */ /* 0x006fe20000001205 */
[----:B------:R-:W-:Y:S01]  /*a1f0*/  IMAD.MOV R13, RZ, RZ, -R13 ;  /* 0x000000ffff0d7224 */ /* 0x000fe200078e0a0d */
[----:B------:R-:W-:Y:S01]  /*a200*/  LOP3.LUT R5, R10, R25, RZ, 0xc0, !PT ;  /* 0x000000190a057212 */ /* 0x000fe200078ec0ff */
[----:B------:R-:W-:Y:S02]  /*a210*/  IMAD.MOV.U32 R4, RZ, RZ, 0x1 ;  /* 0x00000001ff047424 */ /* 0x000fe400078e00ff */
[----:B------:R-:W-:Y:S02]  /*a220*/  IMAD.MOV R3, RZ, RZ, -R0 ;  /* 0x000000ffff037224 */ /* 0x000fe400078e0a00 */
[----:B------:R-:W-:Y:S01]  /*a230*/  IMAD R154, R154, R0, R5 ;  /* 0x000000009a9a7224 */ /* 0x000fe200078e0205 */
[----:B------:R-:W-:Y:S01]  /*a240*/  LOP3.LUT R5, R12, R7, RZ, 0xc0, !PT ;  /* 0x000000070c057212 */ /* 0x000fe200078ec0ff */
[----:B---3--:R-:W-:-:S02]  /*a250*/  IMAD R0, R3, R30, R14 ;  /* 0x0000001e03007224 */ /* 0x008fc400078e020e */
[----:B------:R-:W-:Y:S02]  /*a260*/  @P0 IMAD R21, R15, R13, R24 ;  /* 0x0000000d0f150224 */ /* 0x000fe400078e0218 */
[----:B------:R-:W-:Y:S01]  /*a270*/  IMAD R3, R0, R20, R5 ;  /* 0x0000001400037224 */ /* 0x000fe200078e0205 */
[----:B------:R-:W-:Y:S01]  /*a280*/  PRMT R0, R4, 0x7610, R0 ;  /* 0x0000761004007816 */ /* 0x000fe20000000000 */
[----:B------:R-:W-:-:S05]  /*a290*/  IMAD R154, R154, R31, R21 ;  /* 0x0000001f9a9a7224 */ /* 0x000fca00078e0215 */
[----:B------:R-:W-:Y:S02]  /*a2a0*/  SEL R153, R3, R154, !P0 ;  /* 0x0000009a03997207 */ /* 0x000fe40004000000 */
[----:B------:R-:W-:-:S07]  /*a2b0*/  SEL R154, R154, R3, !P0 ;  /* 0x000000039a9a7207 */ /* 0x000fce0004000000 */
.L_x_287:
[----:B------:R-:W-:-:S13]  /*a2c0*/  LOP3.LUT P0, RZ, R0, 0xff, RZ, 0xc0, !PT ;  /* 0x000000ff00ff7812 */ /* 0x000fda000780c0ff */
[----:B------:R-:W-:Y:S05]  /*a2d0*/  @P0 BRA `(.L_x_290) ;  /* 0xffffff6c00d00947 */ /* 0x000fea000383ffff */
[----:B------:R-:W-:Y:S05]  /*a2e0*/  EXIT ;  /* 0x000000000000794d */ /* 0x000fea0003800000 */
.L_x_7:
        /* <DEDUP_REMOVED lines=26> */
.L_x_292:
[----:B------:R-:W0:Y:S01]  /*a490*/  LDC.64 R28, c[0x0][0x640] ;  /* 0x00019000ff1c7b82 */ /* 0x000e220000000a00 */
[-CC-:B------:R-:W-:Y:S01]  /*a4a0*/  SHF.R.U64 R22, R12, R6.reuse, R13.reuse ;  /* 0x000000060c167219 */ /* 0x180fe2000000120d */
[----:B------:R-:W-:Y:S01]  /*a4b0*/  IMAD.MOV.U32 R30, RZ, RZ, 0x1 ;  /* 0x00000001ff1e7424 */ /* 0x000fe200078e00ff */
[----:B------:R-:W-:Y:S02]  /*a4c0*/  SHF.R.U32.HI R6, RZ, R6, R13 ;  /* 0x00000006ff067219 */ /* 0x000fe4000001160d */
        /* <DEDUP_REMOVED lines=8> */
[----:B------:R-:W-:Y:S01]  /*a550*/  IMAD.IADD R9, R9, 0x1, R11 ;  /* 0x0000000109097824 */ /* 0x000fe200078e020b */
[----:B0-----:R-:W-:-:S04]  /*a560*/  ISETP.NE.U32.AND P0, PT, R28, RZ, PT ;  /* 0x000000ff1c00720c */ /* 0x001fc80003f05070 */
[----:B------:R-:W-:Y:S02]  /*a570*/  ISETP.NE.AND.EX P0, PT, R29, RZ, PT, P0 ;  /* 0x000000ff1d00720c */ /* 0x000fe40003f05300 */
[----:B------:R-:W0:Y:S01]  /*a580*/  LDC R20, c[0x0][0x600] ;  /* 0x00018000ff147b82 */ /* 0x000e220000000800 */
[-CC-:B-1----:R-:W-:Y:S01]  /*a590*/  SHF.R.U64 R14, R8, R10.reuse, R9.reuse ;  /* 0x0000000a080e7219 */ /* 0x182fe20000001209 */
[----:B------:R-:W-:Y:S01]  /*a5a0*/  IMAD.MOV.U32 R8, RZ, RZ, -0x1 ;  /* 0xffffffffff087424 */ /* 0x000fe200078e00ff */
[----:B------:R-:W-:-:S05]  /*a5b0*/  SHF.R.U32.HI R9, RZ, R10, R9 ;  /* 0x0000000aff097219 */ /* 0x000fca0000011609 */
[----:B------:R-:W1:Y:S01]  /*a5c0*/  LDC R26, c[0x0][0x648] ;  /* 0x00019200ff1a7b82 */ /* 0x000e620000000800 */
[-CC-:B--2---:R-:W-:Y:S02]  /*a5d0*/  SHF.R.U64 R21, R14, R12.reuse, R9.reuse ;  /* 0x0000000c0e157219 */ /* 0x184fe40000001209 */
[----:B------:R-:W-:-:S05]  /*a5e0*/  SHF.R.U32.HI R6, RZ, R12, R9 ;  /* 0x0000000cff067219 */ /* 0x000fca0000011609 */
[----:B------:R-:W2:Y:S01]  /*a5f0*/  LDC R27, c[0x0][0x638] ;  /* 0x00018e00ff1b7b82 */ /* 0x000ea20000000800 */
[-C--:B---3--:R-:W-:Y:S02]  /*a600*/  SHF.L.U32 R8, R8, R25.reuse, RZ ;  /* 0x0000001908087219 */ /* 0x088fe400000006ff */
[-CC-:B------:R-:W-:Y:S02]  /*a610*/  SHF.R.U64 R23, R21, R25.reuse, R6.reuse ;  /* 0x0000001915177219 */ /* 0x180fe40000001206 */
[----:B------:R-:W-:Y:S02]  /*a620*/  LOP3.LUT R32, RZ, R8, RZ, 0x33, !PT ;  /* 0x00000008ff207212 */ /* 0x000fe400078e33ff */
[----:B------:R-:W-:Y:S01]  /*a630*/  SHF.R.U32.HI R9, RZ, R25, R6 ;  /* 0x00000019ff097219 */ /* 0x000fe20000011606 */
[----:B------:R-:W3:Y:S01]  /*a640*/  LDC R31, c[0x0][0x610] ;  /* 0x00018400ff1f7b82 */ /* 0x000ee20000000800 */
[----:B------:R-:W-:Y:S01]  /*a650*/  IMAD.MOV.U32 R8, RZ, RZ, R23 ;  /* 0x000000ffff087224 */ /* 0x000fe200078e0017 */
[----:B------:R-:W-:Y:S06]  /*a660*/  @!P0 BRA `(.L_x_293) ;  /* 0x0000000000288947 */ /* 0x000fec0003800000 */
        /* <DEDUP_REMOVED lines=10> */
.L_x_293:
[----:B------:R-:W-:Y:S02]  /*a710*/  ISETP.NE.AND P0, PT, R2, 0x1, PT ;  /* 0x000000010200780c */ /* 0x000fe40003f05270 */
[----:B-1----:R-:W-:Y:S01]  /*a720*/  SHF.R.U64 R6, R8, R26, R9 ;  /* 0x0000001a08067219 */ /* 0x002fe20000001209 */
[----:B0-----:R-:W-:Y:S01]  /*a730*/  VIADD R9, R20, 0xffffffff ;  /* 0xffffffff14097836 */ /* 0x001fe20000000000 */
[----:B------:R-:W-:Y:S02]  /*a740*/  SHF.L.U32 R30, R30, R25, RZ ;  /* 0x000000191e1e7219 */ /* 0x000fe400000006ff */
[----:B------:R-:W-:Y:S01]  /*a750*/  LOP3.LUT R5, R21, R32, RZ, 0xc0, !PT ;  /* 0x0000002015057212 */ /* 0x000fe200078ec0ff */
[----:B------:R-:W-:-:S04]  /*a760*/  IMAD.MOV R8, RZ, RZ, -R6 ;  /* 0x000000ffff087224 */ /* 0x000fc800078e0a06 */
[----:B------:R-:W-:Y:S01]  /*a770*/  IMAD R6, R30, R6, R5 ;  /* 0x000000061e067224 */ /* 0x000fe200078e0205 */
[----:B------:R-:W-:Y:S01]  /*a780*/  LOP3.LUT R5, R14, R9, RZ, 0xc0, !PT ;  /* 0x000000090e057212 */ /* 0x000fe200078ec0ff */
[----:B------:R-:W-:Y:S02]  /*a790*/  @P0 IMAD R3, R7, R24, R4 ;  /* 0x0000001807030224 */ /* 0x000fe400078e0204 */
[----:B--2---:R-:W-:Y:S02]  /*a7a0*/  IMAD R4, R8, R27, R23 ;  /* 0x0000001b08047224 */ /* 0x004fe400078e0217 */
[----:B---3--:R-:W-:Y:S02]  /*a7b0*/  IMAD R3, R6, R31, R3 ;  /* 0x0000001f06037224 */ /* 0x008fe400078e0203 */
[----:B------:R-:W-:Y:S02]  /*a7c0*/  IMAD R4, R4, R20, R5 ;  /* 0x0000001404047224 */ /* 0x000fe400078e0205 */
[----:B------:R-:W-:-:S02]  /*a7d0*/  IMAD.MOV.U32 R8, RZ, RZ, 0x1 ;  /* 0x00000001ff087424 */ /* 0x000fc400078e00ff */
[----:B------:R-:W-:Y:S01]  /*a7e0*/  IMAD.MOV.U32 R6, RZ, RZ, R22 ;  /* 0x000000ffff067224 */ /* 0x000fe200078e0016 */
[----:B------:R-:W-:Y:S02]  /*a7f0*/  SEL R20, R4, R3, !P0 ;  /* 0x0000000304147207 */ /* 0x000fe40004000000 */
[----:B------:R-:W-:-:S07]  /*a800*/  SEL R21, R3, R4, !P0 ;  /* 0x0000000403157207 */ /* 0x000fce0004000000 */
.L_x_291:
[----:B------:R-:W-:-:S08]  /*a810*/  NOP ;  /* 0x0000000000007918 */ /* 0x000fd00000000000 */
[----:B------:R-:W0:-:S00]  /*a820*/  USETMAXREG.DEALLOC.CTAPOOL 0x28 ;  /* 0x00000028000079c8 */ /* 0x000e0000080e0500 */
[----:B0-----:R-:W-:-:S13]  /*a830*/  ISETP.NE.AND P0, PT, R0, RZ, PT ;  /* 0x000000ff0000720c */ /* 0x001fda0003f05270 */
[----:B------:R-:W-:Y:S05]  /*a840*/  @P0 EXIT ;  /* 0x000000000000094d */ /* 0x000fea0003800000 */
[----:B------:R-:W-:Y:S01]  /*a850*/  LOP3.LUT P0, RZ, R8, 0xff, RZ, 0xc0, !PT ;  /* 0x000000ff08ff7812 */ /* 0x000fe2000780c0ff */
[----:B------:R-:W-:Y:S02]  /*a860*/  IMAD.MOV.U32 R0, RZ, RZ, 0x1 ;  /* 0x00000001ff007424 */ /* 0x000fe400078e00ff */
[----:B------:R-:W-:-:S10]  /*a870*/  IMAD.MOV.U32 R3, RZ, RZ, RZ ;  /* 0x000000ffff037224 */ /* 0x000fd400078e00ff */
[----:B------:R-:W-:Y:S05]  /*a880*/  @!P0 BRA `(.L_x_294) ;  /* 0x0000000c00448947 */ /* 0x000fea0003800000 */
[----:B------:R-:W0:Y:S01]  /*a890*/  LDC R0, c[0x0][0x28c] ;  /* 0x0000a300ff007b82 */ /* 0x000e220000000800 */
[----:B------:R-:W1:Y:S01]  /*a8a0*/  S2R R9, SR_CgaCtaId ;  /* 0x0000000000097919 */ /* 0x000e620000008800 */
[----:B------:R-:W-:Y:S01]  /*a8b0*/  ULDC UR5, c[0x0][0x600] ;  /* 0x0001800000057ab9 */ /* 0x000fe20000000800 */
[----:B------:R-:W-:Y:S01]  /*a8c0*/  ULDC UR4, c[0x0][0xc] ;  /* 0x0000030000047ab9 */ /* 0x000fe20000000800 */
[----:B------:R-:W-:Y:S01]  /*a8d0*/  UIADD3 UR16, UR5, -0x1, URZ ;  /* 0xffffffff05107890 */ /* 0x000fe2000fffe03f */
[----:B------:R-:W-:Y:S01]  /*a8e0*/  BSSY B0, `(.L_x_294) ;  /* 0x00000cb000007945 */ /* 0x000fe20003800000 */
[----:B------:R-:W-:Y:S01]  /*a8f0*/  ULDC UR6, c[0x0][0x658] ;  /* 0x0001960000067ab9 */ /* 0x000fe20000000800 */
[----:B------:R-:W-:Y:S01]  /*a900*/  ULDC UR5, c[0x0][0x10] ;  /* 0x0000040000057ab9 */ /* 0x000fe20000000800 */
[----:B------:R-:W-:Y:S01]  /*a910*/  UMOV UR7, 0xffffffff ;  /* 0xffffffff00077882 */ /* 0x000fe20000000000 */
[----:B------:R-:W-:Y:S01]  /*a920*/  UMOV UR8, 0x1 ;  /* 0x0000000100087882 */ /* 0x000fe20000000000 */
[----:B------:R-:W-:Y:S01]  /*a930*/  UIMAD.WIDE.U32 UR4, UR4, UR5, URZ ;  /* 0x00000005040472a5 */ /* 0x000fe2000f8e003f */
[----:B------:R-:W-:Y:S01]  /*a940*/  IMAD.MOV.U32 R10, RZ, RZ, 0x1 ;  /* 0x00000001ff0a7424 */ /* 0x000fe200078e00ff */
[----:B------:R-:W-:Y:S01]  /*a950*/  USHF.L.U32 UR7, UR7, UR6, URZ ;  /* 0x0000000607077299 */ /* 0x000fe2000800063f */
[----:B------:R-:W-:Y:S01]  /*a960*/  LOP3.LUT R13, R19, 0x2, RZ, 0xfc, !PT ;  /* 0x00000002130d7812 */ /* 0x000fe200078efcff */
[----:B------:R-:W-:-:S02]  /*a970*/  USHF.L.U32 UR18, UR8, UR6, URZ ;  /* 0x0000000608127299 */ /* 0x000fc4000800063f */
[----:B------:R-:W-:Y:S01]  /*a980*/  ULOP3.LUT UR17, URZ, UR7, URZ, 0x33, !UPT ;  /* 0x000000073f117292 */ /* 0x000fe2000f8e333f */
[----:B------:R-:W-:Y:S01]  /*a990*/  ULDC UR6, c[0x0][0x14] ;  /* 0x0000050000067ab9 */ /* 0x000fe20000000800 */
[----:B------:R-:W-:Y:S01]  /*a9a0*/  ULDC.64 UR22, c[0x0][0x198] ;  /* 0x0000660000167ab9 */ /* 0x000fe20000000a00 */
[----:B------:R-:W-:Y:S02]  /*a9b0*/  UIMAD.WIDE.U32 UR20, UR4, UR6, URZ ;  /* 0x00000006041472a5 */ /* 0x000fe4000f8e003f */
[----:B------:R-:W-:Y:S01]  /*a9c0*/  UIMAD UR13, UR5, UR6, URZ ;  /* 0x00000006050d72a4 */ /* 0x000fe2000f8e023f */
[----:B0-----:R-:W-:-:S03]  /*a9d0*/  VIADD R0, R0, 0x3f ;  /* 0x0000003f00007836 */ /* 0x001fc60000000000 */
[----:B------:R-:W-:Y:S02]  /*a9e0*/  UIADD3 UR13, UR21, UR13, URZ ;  /* 0x0000000d150d7290 */ /* 0x000fe4000fffe03f */
[----:B------:R-:W-:-:S04]  /*a9f0*/  SHF.R.S32.HI R3, RZ, 0x1f, R0 ;  /* 0x0000001fff037819 */ /* 0x000fc80000011400 */
[----:B------:R-:W-:Y:S01]  /*aa00*/  LEA.HI R8, R3, R0, RZ, 0x6 ;  /* 0x0000000003087211 */ /* 0x000fe200078f30ff */
[----:B-1----:R-:W-:Y:S02]  /*aa10*/  IMAD.SHL.U32 R11, R9, 0x40, RZ ;  /* 0x00000040090b7824 */ /* 0x002fe400078e00ff */
[----:B------:R-:W-:Y:S01]  /*aa20*/  IMAD.MOV.U32 R0, RZ, RZ, 0x1 ;  /* 0x00000001ff007424 */ /* 0x000fe200078e00ff */
[----:B------:R-:W-:Y:S01]  /*aa30*/  SHF.R.S32.HI R8, RZ, 0x6, R8 ;  /* 0x00000006ff087819 */ /* 0x000fe20000011408 */
[----:B------:R-:W-:Y:S01]  /*aa40*/  IMAD.MOV.U32 R3, RZ, RZ, RZ ;  /* 0x000000ffff037224 */ /* 0x000fe200078e00ff */
[----:B------:R-:W-:Y:S01]  /*aa50*/  LOP3.LUT R11, R11, 0xc0, RZ, 0xc0, !PT ;  /* 0x000000c00b0b7812 */ /* 0x000fe200078ec0ff */
[----:B------:R-:W-:Y:S02]  /*aa60*/  IMAD.SHL.U32 R9, R9, 0x1000, RZ ;  /* 0x0000100009097824 */ /* 0x000fe400078e00ff */
[----:B------:R-:W-:-:S07]  /*aa70*/  VIADD R12, R8, 0x1 ;  /* 0x00000001080c7836 */ /* 0x000fce0000000000 */
.L_x_305:
[----:B------:R-:W-:-:S03]  /*aa80*/  UMOV UR4, 0xffffffff ;  /* 0xffffffff00047882 */ /* 0x000fc60000000000 */
[----:B------:R-:W-:Y:S05]  /*aa90*/  BRA.DIV UR4, `(.L_x_295) ;  /* 0x0000000e04a87947 */ /* 0x000fea000b800000 */
[----:B------:R-:W-:-:S13]  /*aaa0*/  ELECT P6, URZ, PT ;  /* 0x00000000003f782f */ /* 0x000fda00038c0000 */
.L_x_316:
[----:B------:R-:W0:Y:S01]  /*aab0*/  LDC R4, c[0x0][0x28c] ;  /* 0x0000a300ff047b82 */ /* 0x000e220000000800 */
[----:B------:R-:W-:Y:S01]  /*aac0*/  BSSY B1, `(.L_x_296) ;  /* 0x0000038000017945 */ /* 0x000fe20003800000 */
[----:B0-----:R-:W-:-:S13]  /*aad0*/  ISETP.LT.OR P6, PT, R4, 0x1, !P6 ;  /* 0x000000010400780c */ /* 0x001fda00077c1670 */
[----:B------:R-:W-:Y:S05]  /*aae0*/  @P6 BRA `(.L_x_297) ;  /* 0x0000000000d46947 */ /* 0x000fea0003800000 */
[----:B------:R-:W-:Y:S02]  /*aaf0*/  IMAD.SHL.U32 R21, R21, 0x80, RZ ;  /* 0x0000008015157824 */ /* 0x000fe400078e00ff */
[----:B------:R-:W-:Y:S02]  /*ab00*/  IMAD R20, R20, 0x100, R11 ;  /* 0x0000010014147824 */ /* 0x000fe400078e020b */
[----:B------:R-:W-:Y:S02]  /*ab10*/  IMAD.MOV.U32 R24, RZ, RZ, RZ ;  /* 0x000000ffff187224 */ /* 0x000fe400078e00ff */
[----:B------:R-:W-:Y:S02]  /*ab20*/  IMAD.MOV.U32 R4, RZ, RZ, R12 ;  /* 0x000000ffff047224 */ /* 0x000fe400078e000c */
[----:B------:R-:W-:Y:S02]  /*ab30*/  IMAD.MOV.U32 R5, RZ, RZ, R0 ;  /* 0x000000ffff057224 */ /* 0x000fe400078e0000 */
[----:B------:R-:W-:-:S07]  /*ab40*/  IMAD.MOV.U32 R7, RZ, RZ, R3 ;  /* 0x000000ffff077224 */ /* 0x000fce00078e0003 */
.L_x_300:
[----:B------:R-:W0:Y:S01]  /*ab50*/  S2R R15, SR_CgaCtaId ;  /* 0x00000000000f7919 */ /* 0x000e220000008800 */
[----:B------:R-:W-:Y:S02]  /*ab60*/  MOV R14, 0x400 ;  /* 0x00000400000e7802 */ /* 0x000fe40000000f00 */
[----:B------:R-:W-:Y:S02]  /*ab70*/  LOP3.LUT P1, RZ, R18, 0x7f, RZ, 0xc0, !PT ;  /* 0x0000007f12ff7812 */ /* 0x000fe4000782c0ff */
[----:B0-----:R-:W-:Y:S02]  /*ab80*/  LEA R22, R15, R14, 0x18 ;  /* 0x0000000e0f167211 */ /* 0x001fe400078ec0ff */
[----:B------:R-:W-:-:S09]  /*ab90*/  SHF.L.U32 R14, R5, 0x1f, RZ ;  /* 0x0000001f050e7819 */ /* 0x000fd200000006ff */
[----:B------:R-:W0:Y:S01]  /*aba0*/  @!P1 LDC R15, c[0x0][0x500] ;  /* 0x00014000ff0f9b82 */ /* 0x000e220000000800 */
[----:B------:R-:W-:-:S04]  /*abb0*/  IMAD R23, R7, 0x8, R22 ;  /* 0x0000000807177824 */ /* 0x000fc800078e0216 */
[----:B------:R-:W1:Y:S02]  /*abc0*/  SYNCS.PHASECHK.TRANS64.TRYWAIT P0, [R23+URZ+0x20], R14 ;  /* 0x0000200e170075a7 */ /* 0x000e64000800017f */
[----:B-1----:R-:W-:Y:S05]  /*abd0*/  @!P0 BRA `(.L_x_298) ;  /* 0x0000000c00788947 */ /* 0x002fea0003800000 */
.L_x_317:
[----:B-1----:R-:W-:Y:S01]  /*abe0*/  PRMT R14, R13, 0x9910, RZ ;  /* 0x000099100d0e7816 */ /* 0x002fe200000000ff */
[----:B0-----:R0:W-:Y:S03]  /*abf0*/  @!P1 SYNCS.ARRIVE.TRANS64 RZ, [R23+URZ], R15 ;  /* 0x0000000f17ff99a7 */ /* 0x0011e6000800003f */
[----:B------:R-:W-:-:S13]  /*ac00*/  ISETP.NE.AND P0, PT, R14, 0x2, PT ;  /* 0x000000020e00780c */ /* 0x000fda0003f05270 */
[----:B0-----:R-:W-:Y:S05]  /*ac10*/  @P0 BRA `(.L_x_299) ;  /* 0x0000000000040947 */ /* 0x001fea0003800000 */
[----:B------:R-:W-:Y:S01]  /*ac20*/  BPT.TRAP 0x1 ;  /* 0x000000040000795c */ /* 0x000fe20000300000 */
.L_x_299:
[----:B------:R-:W-:Y:S01]  /*ac30*/  IMAD.SHL.U32 R14, R7, 0x4000, RZ ;  /* 0x00004000070e7824 */ /* 0x000fe200078e00ff */
[----:B------:R-:W-:Y:S01]  /*ac40*/  R2UR UR9, R23 ;  /* 0x00000000170972ca */ /* 0x000fe200000e0000 */
[----:B------:R-:W-:Y:S01]  /*ac50*/  VIADD R4, R4, 0xffffffff ;  /* 0xffffffff04047836 */ /* 0x000fe20000000000 */
[----:B------:R-:W-:Y:S01]  /*ac60*/  R2UR UR11, R21 ;  /* 0x00000000150b72ca */ /* 0x000fe200000e0000 */
[----:B------:R-:W-:Y:S01]  /*ac70*/  UIADD3 UR4, UP0, UR22, 0xf0, URZ ;  /* 0x000000f016047890 */ /* 0x000fe2000ff1e03f */
[----:B------:R-:W-:Y:S01]  /*ac80*/  LOP3.LUT R15, R14, 0x3000, R9, 0xf8, !PT ;  /* 0x000030000e0f7812 */ /* 0x000fe200078ef809 */
[----:B------:R-:W-:Y:S01]  /*ac90*/  UIADD3 UR24, UP1, UR22, 0x1f0, URZ ;  /* 0x000001f016187890 */ /* 0x000fe2000ff3e03f */
[----:B------:R-:W-:Y:S01]  /*aca0*/  IADD3 R14, R22, 0x100, R14 ;  /* 0x00000100160e7810 */ /* 0x000fe20007ffe00e */
[----:B------:R-:W-:Y:S01]  /*acb0*/  UIADD3.X UR5, URZ, UR23, URZ, UP0, !UPT ;  /* 0x000000173f057290 */ /* 0x000fe200087fe43f */
[----:B------:R-:W-:Y:S01]  /*acc0*/  R2UR UR10, R24 ;  /* 0x00000000180a72ca */ /* 0x000fe200000e0000 */
[----:B------:R-:W-:Y:S01]  /*acd0*/  IMAD R15, R15, 0x2, R22 ;  /* 0x000000020f0f7824 */ /* 0x000fe200078e0216 */
[----:B------:R-:W-:Y:S01]  /*ace0*/  R2UR UR14, R14 ;  /* 0x000000000e0e72ca */ /* 0x000fe200000e0000 */
[----:B------:R-:W-:Y:S01]  /*acf0*/  VIADD R7, R7, 0x1 ;  /* 0x0000000107077836 */ /* 0x000fe20000000000 */
[----:B------:R-:W-:Y:S01]  /*ad00*/  R2UR UR12, R6 ;  /* 0x00000000060c72ca */ /* 0x000fe200000e0000 */
[----:B------:R-:W-:Y:S01]  /*ad10*/  UIADD3.X UR25, URZ, UR23, URZ, UP1, !UPT ;  /* 0x000000173f197290 */ /* 0x000fe20008ffe43f */
[----:B------:R-:W-:Y:S01]  /*ad20*/  R2UR UR8, R15 ;  /* 0x000000000f0872ca */ /* 0x000fe200000e0000 */
[----:B------:R-:W-:Y:S01]  /*ad30*/  UMOV UR6, 0x0 ;  /* 0x0000000000067882 */ /* 0x000fe20000000000 */
[----:B------:R-:W-:Y:S01]  /*ad40*/  R2UR UR19, R20 ;  /* 0x00000000141372ca */ /* 0x000fe200000e0000 */
[----:B------:R-:W-:Y:S01]  /*ad50*/  UMOV UR7, 0x10000000 ;  /* 0x1000000000077882 */ /* 0x000fe20000000000 */
[----:B------:R-:W-:Y:S01]  /*ad60*/  ISETP.GT.AND P1, PT, R4, 0x1, PT ;  /* 0x000000010400780c */ /* 0x000fe20003f24270 */
[----:B------:R-:W-:Y:S01]  /*ad70*/  UMOV UR26, 0xf0000 ;  /* 0x000f0000001a7882 */ /* 0x000fe20000000000 */
[----:B------:R-:W-:Y:S01]  /*ad80*/  ISETP.NE.AND P0, PT, R7, 0x4, PT ;  /* 0x000000040700780c */ /* 0x000fe20003f05270 */
[----:B------:R-:W-:-:S03]  /*ad90*/  VIADD R24, R24, 0x40 ;  /* 0x0000004018187836 */ /* 0x000fc60000000000 */
[----:B------:R-:W-:Y:S02]  /*ada0*/  SEL R14, RZ, 0x1, P0 ;  /* 0x00000001ff0e7807 */ /* 0x000fe40000000000 */
[----:B------:R-:W-:Y:S01]  /*adb0*/  SEL R7, R7, RZ, P0 ;  /* 0x000000ff07077207 */ /* 0x000fe20000000000 */
[----:B------:R-:W-:Y:S01]  /*adc0*/  UIADD3 UR15, UR8, 0x10100, URZ ;  /* 0x00010100080f7890 */ /* 0x000fe2000fffe03f */
[----:B------:R-:W-:Y:S02]  /*add0*/  LOP3.LUT R5, R5, R14, RZ, 0x3c, !PT ;  /* 0x0000000e05057212 */ /* 0x000fe400078e3cff */
[----:B------:R-:W-:Y:S02]  /*ade0*/  UMOV UR8, UR14 ;  /* 0x0000000e00087c82 */ /* 0x000fe40008000000 */
[----:B------:R0:W-:Y:S02]  /*adf0*/  UTMALDG.3D [UR8], [UR4], desc[UR6] ;  /* 0x00000608040075b4 */ /* 0x0001e40008011000 */
[----:B0-----:R-:W-:Y:S01]  /*ae00*/  UMOV UR8, UR15 ;  /* 0x0000000f00087c82 */ /* 0x001fe20008000000 */
[----:B------:R-:W-:-:S02]  /*ae10*/  UMOV UR11, UR19 ;  /* 0x00000013000b7c82 */ /* 0x000fc40008000000 */
[----:B------:R0:W-:Y:S02]  /*ae20*/  UTMALDG.3D.MULTICAST [UR8], [UR24], UR26, desc[UR6] ;  /* 0x00000608180073b4 */ /* 0x0001e4000801181a */
[----:B0-----:R-:W-:Y:S05]  /*ae30*/  @P1 BRA `(.L_x_300) ;  /* 0xfffffffc00441947 */ /* 0x001fea000383ffff */
.L_x_297:
[----:B------:R-:W-:Y:S05]  /*ae40*/  BSYNC B1 ;  /* 0x0000000000017941 */ /* 0x000fea0003800000 */
.L_x_296:
[----:B------:R-:W-:Y:S01]  /*ae50*/  LOP3.LUT P1, RZ, R10, 0xff, RZ, 0xc0, !PT ;  /* 0x000000ff0aff7812 */ /* 0x000fe2000782c0ff */
[----:B------:R-:W-:Y:S01]  /*ae60*/  IMAD.IADD R3, R8, 0x1, R3 ;  /* 0x0000000108037824 */ /* 0x000fe200078e0203 */
[----:B------:R-:W-:Y:S01]  /*ae70*/  IADD3 R16, P2, R16, UR20, RZ ;  /* 0x0000001410107c10 */ /* 0x000fe2000ff5e0ff */
[----:B------:R-:W-:Y:S01]  /*ae80*/  ULDC.64 UR4, c[0x0][0x650] ;  /* 0x0001940000047ab9 */ /* 0x000fe20000000a00 */
[----:B------:R-:W-:Y:S01]  /*ae90*/  BSSY B1, `(.L_x_301) ;  /* 0x000006d000017945 */ /* 0x000fe20003800000 */
[----:B------:R-:W-:Y:S01]  /*aea0*/  IMAD.MOV.U32 R21, RZ, RZ, -0x1 ;  /* 0xffffffffff157424 */ /* 0x000fe200078e00ff */
[----:B------:R-:W-:Y:S01]  /*aeb0*/  ISETP.GT.U32.AND P0, PT, R3, 0x3, PT ;  /* 0x000000030300780c */ /* 0x000fe20003f04070 */
[----:B------:R-:W-:Y:S01]  /*aec0*/  IMAD.MOV.U32 R20, RZ, RZ, -0x1 ;  /* 0xffffffffff147424 */ /* 0x000fe200078e00ff */
[----:B------:R-:W-:Y:S02]  /*aed0*/  SHF.R.U32.HI R4, RZ, 0x2, R3 ;  /* 0x00000002ff047819 */ /* 0x000fe40000011603 */
[----:B------:R-:W-:-:S02]  /*aee0*/  ISETP.LT.U32.AND P0, PT, R8, 0x4, P0 ;  /* 0x000000040800780c */ /* 0x000fc40000701070 */
[----:B------:R-:W-:Y:S01]  /*aef0*/  IADD3.X R17, R17, UR13, RZ, P2, !PT ;  /* 0x0000000d11117c10 */ /* 0x000fe200097fe4ff */
[----:B------:R-:W0:Y:S01]  /*af00*/  @P1 S2R R6, SR_CgaCtaId ;  /* 0x0000000000061919 */ /* 0x000e220000008800 */
[----:B------:R-:W-:Y:S02]  /*af10*/  @P1 MOV R5, 0x400 ;  /* 0x0000040000051802 */ /* 0x000fe40000000f00 */
[----:B------:R-:W-:Y:S02]  /*af20*/  ISETP.GE.U32.AND P2, PT, R16, UR4, PT ;  /* 0x0000000410007c0c */ /* 0x000fe4000bf46070 */
[----:B------:R-:W-:Y:S02]  /*af30*/  LOP3.LUT R4, R4, 0x1, RZ, 0xc0, !PT ;  /* 0x0000000104047812 */ /* 0x000fe400078ec0ff */
[----:B------:R-:W-:Y:S02]  /*af40*/  LOP3.LUT R3, R3, 0x3, RZ, 0xc0, !PT ;  /* 0x0000000303037812 */ /* 0x000fe400078ec0ff */
[----:B------:R-:W-:-:S02]  /*af50*/  PRMT R10, RZ, 0x7610, R10 ;  /* 0x00007610ff0a7816 */ /* 0x000fc4000000000a */
[----:B0-----:R-:W-:Y:S01]  /*af60*/  @P1 LEA R5, R6, R5, 0x18 ;  /* 0x0000000506051211 */ /* 0x001fe200078ec0ff */
[----:B------:R-:W-:-:S03]  /*af70*/  IMAD.MOV.U32 R6, RZ, RZ, -0x1 ;  /* 0xffffffffff067424 */ /* 0x000fc600078e00ff */
[----:B------:R0:W-:Y:S01]  /*af80*/  @P1 SYNCS.ARRIVE.TRANS64.A1T0 RZ, [R5+URZ+0x58], RZ ;  /* 0x000058ff05ff19a7 */ /* 0x0001e2000810003f */
[----:B------:R-:W-:-:S04]  /*af90*/  ISETP.NE.U32.AND P1, PT, R4, 0x1, PT ;  /* 0x000000010400780c */ /* 0x000fc80003f25070 */
[----:B------:R-:W-:Y:S02]  /*afa0*/  ISETP.GT.U32.AND P1, PT, R8, 0x3, !P1 ;  /* 0x000000030800780c */ /* 0x000fe40004f24070 */
[----:B0-----:R-:W-:Y:S02]  /*afb0*/  SEL R5, RZ, 0x1, !P0 ;  /* 0x00000001ff057807 */ /* 0x001fe40004000000 */
[----:B------:R-:W-:Y:S02]  /*afc0*/  ISETP.GE.U32.AND.EX P0, PT, R17, UR5, PT, P2 ;  /* 0x0000000511007c0c */ /* 0x000fe4000bf06120 */
[----:B------:R-:W-:-:S04]  /*afd0*/  SEL R4, RZ, 0x1, !P1 ;  /* 0x00000001ff047807 */ /* 0x000fc80004800000 */
[----:B------:R-:W-:Y:S02]  /*afe0*/  LOP3.LUT R0, R4, R0, R5, 0x96, !PT ;  /* 0x0000000004007212 */ /* 0x000fe400078e9605 */
[----:B------:R-:W-:-:S05]  /*aff0*/  PRMT R4, RZ, 0x7610, R4 ;  /* 0x00007610ff047816 */ /* 0x000fca0000000004 */
[----:B------:R-:W-:Y:S05]  /*b000*/  @P0 BRA `(.L_x_302) ;  /* 0x0000000400540947 */ /* 0x000fea0003800000 */
[----:B------:R-:W0:Y:S01]  /*b010*/  S2R R15, SR_CTAID.X ;  /* 0x00000000000f7919 */ /* 0x000e220000002500 */
[----:B------:R-:W-:Y:S01]  /*b020*/  ULDC.64 UR4, c[0x0][0x628] ;  /* 0x00018a0000047ab9 */ /* 0x000fe20000000a00 */
[----:B------:R-:W-:Y:S01]  /*b030*/  ULDC UR7, c[0x0][0x630] ;  /* 0x00018c0000077ab9 */ /* 0x000fe20000000800 */
[----:B------:R-:W-:Y:S01]  /*b040*/  ISETP.NE.U32.AND P0, PT, RZ, UR4, PT ;  /* 0x00000004ff007c0c */ /* 0x000fe2000bf05070 */
[----:B------:R-:W1:Y:S01]  /*b050*/  S2R R20, SR_CTAID.Y ;  /* 0x0000000000147919 */ /* 0x000e620000002600 */
[----:B------:R-:W-:Y:S01]  /*b060*/  ULDC UR8, c[0x0][0x150] ;  /* 0x0000540000087ab9 */ /* 0x000fe20000000800 */
[----:B------:R-:W-:Y:S01]  /*b070*/  IMAD.MOV.U32 R4, RZ, RZ, R16 ;  /* 0x000000ffff047224 */ /* 0x000fe200078e0010 */
[----:B------:R-:W-:Y:S01]  /*b080*/  ISETP.NE.AND.EX P0, PT, RZ, UR5, PT, P0 ;  /* 0x00000005ff007c0c */ /* 0x000fe2000bf05300 */
[----:B------:R-:W-:Y:S01]  /*b090*/  IMAD.MOV.U32 R5, RZ, RZ, R17 ;  /* 0x000000ffff057224 */ /* 0x000fe200078e0011 */
[----:B0-----:R-:W-:-:S11]  /*b0a0*/  I2FP.F32.U32 R22, R15 ;  /* 0x0000000f00167245 */ /* 0x001fd60000201000 */
[----:B------:R-:W-:Y:S05]  /*b0b0*/  @!P0 BRA `(.L_x_303) ;  /* 0x0000000000288947 */ /* 0x000fea0003800000 */
[----:B------:R-:W-:Y:S02]  /*b0c0*/  ULDC UR6, c[0x0][0x634] ;  /* 0x00018d0000067ab9 */ /* 0x000fe40000000800 */
[----:B------:R-:W-:-:S05]  /*b0d0*/  IADD3 R5, P0, R16, UR6, RZ ;  /* 0x0000000610057c10 */ /* 0x000fca000ff1e0ff */
[----:B------:R-:W-:-:S04]  /*b0e0*/  IMAD.X R21, RZ, RZ, R17, P0 ;  /* 0x000000ffff157224 */ /* 0x000fc800000e0611 */
[----:B------:R-:W-:-:S04]  /*b0f0*/  IMAD.WIDE.U32 R6, R21, UR4, RZ ;  /* 0x0000000415067c25 */ /* 0x000fc8000f8e00ff */
[----:B------:R-:W-:-:S04]  /*b100*/  IMAD.WIDE.U32 R6, P0, R5, UR5, R6 ;  /* 0x0000000505067c25 */ /* 0x000fc8000f800006 */
[----:B------:R-:W-:-:S04]  /*b110*/  IMAD.WIDE.U32 R4, R5, UR4, RZ ;  /* 0x0000000405047c25 */ /* 0x000fc8000f8e00ff */
[----:B------:R-:W-:Y:S01]  /*b120*/  IMAD.MOV.U32 R4, RZ, RZ, R7 ;  /* 0x000000ffff047224 */ /* 0x000fe200078e0007 */
[----:B------:R-:W-:Y:S01]  /*b130*/  IADD3 RZ, P1, R5, R6, RZ ;  /* 0x0000000605ff7210 */ /* 0x000fe20007f3e0ff */
[----:B------:R-:W-:-:S04]  /*b140*/  IMAD.X R5, RZ, RZ, RZ, P0 ;  /* 0x000000ffff057224 */ /* 0x000fc800000e06ff */
[----:B------:R-:W-:-:S08]  /*b150*/  IMAD.WIDE.U32.X R4, R21, UR5, R4, P1 ;  /* 0x0000000515047c25 */ /* 0x000fd000088e0404 */
.L_x_303:
[--C-:B------:R-:W-:Y:S01]  /*b160*/  SHF.R.U64 R14, R4, UR7, R5.reuse ;  /* 0x00000007040e7c19 */ /* 0x100fe20008001205 */
[----:B------:R-:W-:Y:S01]  /*b170*/  FMUL R22, R22, UR8 ;  /* 0x0000000816167c20 */ /* 0x000fe20008400000 */
[----:B------:R-:W-:Y:S01]  /*b180*/  SHF.R.U32.HI R4, RZ, UR7, R5 ;  /* 0x00000007ff047c19 */ /* 0x000fe20008011605 */
[----:B------:R-:W0:Y:S01]  /*b190*/  LDC R6, c[0x0][0x144] ;  /* 0x00005100ff067b82 */ /* 0x000e220000000800 */
[----:B------:R-:W-:Y:S01]  /*b1a0*/  IADD3 R5, P0, RZ, -R14, RZ ;  /* 0x8000000eff057210 */ /* 0x000fe20007f1e0ff */
[----:B------:R-:W-:Y:S01]  /*b1b0*/  ULDC UR6, c[0x0][0x154] ;  /* 0x0000550000067ab9 */ /* 0x000fe20000000800 */
[----:B-1----:R-:W-:Y:S01]  /*b1c0*/  I2FP.F32.U32 R7, R20 ;  /* 0x0000001400077245 */ /* 0x002fe20000201000 */
[----:B------:R-:W1:Y:S01]  /*b1d0*/  F2I.U32.TRUNC.NTZ R22, R22 ;  /* 0x0000001600167305 */ /* 0x000e62000020f000 */
[----:B------:R-:W-:Y:S01]  /*b1e0*/  ULDC.64 UR4, c[0x0][0x620] ;  /* 0x0001880000047ab9 */ /* 0x000fe20000000a00 */
[----:B------:R-:W-:Y:S01]  /*b1f0*/  IMAD.X R4, RZ, RZ, ~R4, P0 ;  /* 0x000000ffff047224 */ /* 0x000fe200000e0e04 */
[----:B------:R-:W-:Y:S01]  /*b200*/  ISETP.NE.AND P2, PT, R2, 0x1, PT ;  /* 0x000000010200780c */ /* 0x000fe20003f45270 */
[----:B------:R-:W-:Y:S01]  /*b210*/  FMUL R23, R7, UR6 ;  /* 0x0000000607177c20 */ /* 0x000fe20008400000 */
[----:B------:R-:W2:Y:S01]  /*b220*/  LDC R25, c[0x0][0x148] ;  /* 0x00005200ff197b82 */ /* 0x000ea20000000800 */
[----:B------:R-:W-:Y:S01]  /*b230*/  IMAD R4, R4, UR4, RZ ;  /* 0x0000000404047c24 */ /* 0x000fe2000f8e02ff */
[----:B------:R-:W-:-:S02]  /*b240*/  ULDC.64 UR6, c[0x0][0x640] ;  /* 0x0001900000067ab9 */ /* 0x000fc40000000a00 */
[----:B------:R-:W-:Y:S01]  /*b250*/  ISETP.NE.U32.AND P0, PT, RZ, UR6, PT ;  /* 0x00000006ff007c0c */ /* 0x000fe2000bf05070 */
[----:B------:R-:W3:Y:S01]  /*b260*/  F2I.U32.TRUNC.NTZ R23, R23 ;  /* 0x0000001700177305 */ /* 0x000ee2000020f000 */
[C---:B------:R-:W-:Y:S02]  /*b270*/  IMAD R7, R5.reuse, UR5, R4 ;  /* 0x0000000505077c24 */ /* 0x040fe4000f8e0204 */
[----:B------:R-:W-:Y:S01]  /*b280*/  IMAD.WIDE.U32 R4, R5, UR4, R16 ;  /* 0x0000000405047c25 */ /* 0x000fe2000f8e0010 */
[----:B------:R-:W-:Y:S01]  /*b290*/  ULDC UR4, c[0x0][0x618] ;  /* 0x0001860000047ab9 */ /* 0x000fe20000000800 */
[----:B------:R-:W-:Y:S02]  /*b2a0*/  ISETP.NE.AND.EX P0, PT, RZ, UR7, PT, P0 ;  /* 0x00000007ff007c0c */ /* 0x000fe4000bf05300 */
[----:B------:R-:W-:Y:S02]  /*b2b0*/  IMAD.IADD R5, R5, 0x1, R7 ;  /* 0x0000000105057824 */ /* 0x000fe400078e0207 */
[----:B-1----:R-:W-:-:S03]  /*b2c0*/  IMAD.MOV R22, RZ, RZ, -R22 ;  /* 0x000000ffff167224 */ /* 0x002fc600078e0a16 */
[----:B------:R-:W-:Y:S01]  /*b2d0*/  SHF.R.U64 R21, R4, UR4, R5 ;  /* 0x0000000404157c19 */ /* 0x000fe20008001205 */
[----:B0-----:R-:W-:Y:S01]  /*b2e0*/  IMAD R15, R6, R22, R15 ;  /* 0x00000016060f7224 */ /* 0x001fe200078e020f */
[----:B------:R-:W-:Y:S01]  /*b2f0*/  SHF.R.U32.HI R4, RZ, UR4, R5 ;  /* 0x00000004ff047c19 */ /* 0x000fe20008011605 */
[----:B------:R-:W-:Y:S01]  /*b300*/  ULDC UR4, c[0x0][0x608] ;  /* 0x0001820000047ab9 */ /* 0x000fe20000000800 */
[----:B---3--:R-:W-:Y:S02]  /*b310*/  IMAD.MOV R6, RZ, RZ, -R23 ;  /* 0x000000ffff067224 */ /* 0x008fe400078e0a17 */
[--C-:B------:R-:W-:Y:S02]  /*b320*/  SHF.R.U64 R22, R21, UR4, R4.reuse ;  /* 0x0000000415167c19 */ /* 0x100fe40008001204 */
[----:B------:R-:W-:Y:S01]  /*b330*/  SHF.R.U32.HI R5, RZ, UR4, R4 ;  /* 0x00000004ff057c19 */ /* 0x000fe20008011604 */
[----:B------:R-:W-:Y:S01]  /*b340*/  ULDC UR4, c[0x0][0x658] ;  /* 0x0001960000047ab9 */ /* 0x000fe20000000800 */
[----:B--2---:R-:W-:-:S02]  /*b350*/  @P2 IMAD R15, R25, R6, R20 ;  /* 0x00000006190f2224 */ /* 0x004fc400078e0214 */
[--C-:B------:R-:W-:Y:S02]  /*b360*/  SHF.R.U64 R20, R22, UR4, R5.reuse ;  /* 0x0000000416147c19 */ /* 0x100fe40008001205 */
[----:B------:R-:W-:-:S03]  /*b370*/  SHF.R.U32.HI R23, RZ, UR4, R5 ;  /* 0x00000004ff177c19 */ /* 0x000fc60008011605 */
[----:B------:R-:W-:Y:S02]  /*b380*/  IMAD.MOV.U32 R6, RZ, RZ, R20 ;  /* 0x000000ffff067224 */ /* 0x000fe400078e0014 */
[----:B------:R-:W-:Y:S01]  /*b390*/  IMAD.MOV.U32 R5, RZ, RZ, R23 ;  /* 0x000000ffff057224 */ /* 0x000fe200078e0017 */
[----:B------:R-:W-:Y:S06]  /*b3a0*/  @!P0 BRA `(.L_x_304) ;  /* 0x00000000002c8947 */ /* 0x000fec0003800000 */
        /* <DEDUP_REMOVED lines=9> */
[----:B------:R-:W-:-:S04]  /*b440*/  IMAD.WIDE.U32.X R4, R23, UR7, R4, P1 ;  /* 0x0000000717047c25 */ /* 0x000fc800088e0404 */
[----:B------:R-:W-:-:S07]  /*b450*/  IMAD.MOV.U32 R6, RZ, RZ, R4 ;  /* 0x000000ffff067224 */ /* 0x000fce00078e0004 */
.L_x_304:
[----:B------:R-:W-:Y:S01]  /*b460*/  ULDC UR4, c[0x0][0x648] ;  /* 0x0001920000047ab9 */ /* 0x000fe20000000800 */
[----:B------:R-:W-:Y:S01]  /*b470*/  LOP3.LUT R4, R22, UR17, RZ, 0xc0, !PT ;  /* 0x0000001116047c12 */ /* 0x000fe2000f8ec0ff */
[----:B------:R-:W-:Y:S01]  /*b480*/  ULDC UR5, c[0x0][0x610] ;  /* 0x0001840000057ab9 */ /* 0x000fe20000000800 */
[----:B------:R-:W-:Y:S01]  /*b490*/  SHF.R.U64 R5, R6, UR4, R5 ;  /* 0x0000000406057c19 */ /* 0x000fe20008001205 */
[----:B------:R-:W-:Y:S01]  /*b4a0*/  ULDC UR4, c[0x0][0x638] ;  /* 0x00018e0000047ab9 */ /* 0x000fe20000000800 */
[----:B------:R-:W-:-:S03]  /*b4b0*/  LOP3.LUT R21, R21, UR16, RZ, 0xc0, !PT ;  /* 0x0000001015157c12 */ /* 0x000fc6000f8ec0ff */
[----:B------:R-:W-:Y:S02]  /*b4c0*/  IMAD.MOV R7, RZ, RZ, -R5 ;  /* 0x000000ffff077224 */ /* 0x000fe400078e0a05 */
[----:B------:R-:W-:Y:S02]  /*b4d0*/  IMAD R4, R5, UR18, R4 ;  /* 0x0000001205047c24 */ /* 0x000fe4000f8e0204 */
[----:B------:R-:W-:Y:S01]  /*b4e0*/  IMAD R20, R7, UR4, R20 ;  /* 0x0000000407147c24 */ /* 0x000fe2000f8e0214 */
[----:B------:R-:W-:Y:S01]  /*b4f0*/  ULDC UR4, c[0x0][0x600] ;  /* 0x0001800000047ab9 */ /* 0x000fe20000000800 */
[----:B------:R-:W-:Y:S02]  /*b500*/  IMAD R15, R4, UR5, R15 ;  /* 0x00000005040f7c24 */ /* 0x000fe4000f8e020f */
[----:B------:R-:W-:Y:S02]  /*b510*/  IMAD R6, R20, UR4, R21 ;  /* 0x0000000414067c24 */ /* 0x000fe4000f8e0215 */
[----:B------:R-:W-:-:S03]  /*b520*/  IMAD.MOV.U32 R4, RZ, RZ, 0x1 ;  /* 0x00000001ff047424 */ /* 0x000fc600078e00ff */
[----:B------:R-:W-:Y:S02]  /*b530*/  SEL R20, R6, R15, !P2 ;  /* 0x0000000f06147207 */ /* 0x000fe40005000000 */
[----:B------:R-:W-:Y:S01]  /*b540*/  SEL R21, R15, R6, !P2 ;  /* 0x000000060f157207 */ /* 0x000fe20005000000 */
[----:B------:R-:W-:-:S07]  /*b550*/  IMAD.MOV.U32 R6, RZ, RZ, R14 ;  /* 0x000000ffff067224 */ /* 0x000fce00078e000e */
.L_x_302:
[----:B------:R-:W-:Y:S05]  /*b560*/  BSYNC B1 ;  /* 0x0000000000017941 */ /* 0x000fea0003800000 */
.L_x_301:
[----:B------:R-:W-:-:S13]  /*b570*/  LOP3.LUT P0, RZ, R4, 0xff, RZ, 0xc0, !PT ;  /* 0x000000ff04ff7812 */ /* 0x000fda000780c0ff */
[----:B------:R-:W-:Y:S05]  /*b580*/  @P0 BRA `(.L_x_305) ;  /* 0xfffffff4003c0947 */ /* 0x000fea000383ffff */
[----:B------:R-:W-:Y:S05]  /*b590*/  BSYNC B0 ;  /* 0x0000000000007941 */ /* 0x000fea0003800000 */
.L_x_294:
[----:B------:R-:W-:-:S03]  /*b5a0*/  UMOV UR4, 0xffffffff ;  /* 0xffffffff00047882 */ /* 0x000fc60000000000 */
[----:B------:R-:W-:Y:S05]  /*b5b0*/  BRA.DIV UR4, `(.L_x_306) ;  /* 0x0000000604147947 */ /* 0x000fea000b800000 */
[----:B------:R-:W-:-:S13]  /*b5c0*/  ELECT P6, URZ, PT ;  /* 0x00000000003f782f */ /* 0x000fda00038c0000 */
.L_x_320:
[----:B------:R-:W-:Y:S04]  /*b5d0*/  BSSY B0, `(.L_x_307) ;  /* 0x000002b000007945 */ /* 0x000fe80003800000 */
[----:B------:R-:W-:Y:S05]  /*b5e0*/  @!P6 BRA `(.L_x_308) ;  /* 0x0000000000a4e947 */ /* 0x000fea0003800000 */
[----:B------:R-:W-:-:S04]  /*b5f0*/  LOP3.LUT R19, R19, 0x2, RZ, 0xfc, !PT ;  /* 0x0000000213137812 */ /* 0x000fc800078efcff */
[----:B------:R-:W-:-:S13]  /*b600*/  ISETP.NE.AND P0, PT, R19, 0x3, PT ;  /* 0x000000031300780c */ /* 0x000fda0003f05270 */
[----:B------:R-:W-:Y:S05]  /*b610*/  @!P0 BRA `(.L_x_309) ;  /* 0x0000000000048947 */ /* 0x000fea0003800000 */
[----:B------:R-:W-:Y:S01]  /*b620*/  BPT.TRAP 0x1 ;  /* 0x000000040000795c */ /* 0x000fe20000300000 */
.L_x_309:
[----:B------:R-:W0:Y:S01]  /*b630*/  S2R R5, SR_CgaCtaId ;  /* 0x0000000000057919 */ /* 0x000e220000008800 */
[----:B------:R-:W-:Y:S02]  /*b640*/  MOV R2, 0x400 ;  /* 0x0000040000027802 */ /* 0x000fe40000000f00 */
[----:B------:R-:W-:Y:S02]  /*b650*/  SHF.L.U32 R4, R0, 0x1f, RZ ;  /* 0x0000001f00047819 */ /* 0x000fe400000006ff */
[----:B0-----:R-:W-:-:S05]  /*b660*/  LEA R2, R5, R2, 0x18 ;  /* 0x0000000205027211 */ /* 0x001fca00078ec0ff */
[----:B------:R-:W-:-:S04]  /*b670*/  VIADD R2, R2, 0x20 ;  /* 0x0000002002027836 */ /* 0x000fc80000000000 */
[C---:B------:R-:W-:Y:S02]  /*b680*/  IMAD R7, R3.reuse, 0x8, R2 ;  /* 0x0000000803077824 */ /* 0x040fe400078e0202 */
[----:B------:R-:W-:Y:S02]  /*b690*/  VIADD R3, R3, 0x1 ;  /* 0x0000000103037836 */ /* 0x000fe40000000000 */
[----:B------:R-:W0:Y:S03]  /*b6a0*/  SYNCS.PHASECHK.TRANS64.TRYWAIT P0, [R7+URZ], R4 ;  /* 0x00000004070075a7 */ /* 0x000e26000800017f */
[----:B------:R-:W-:-:S04]  /*b6b0*/  ISETP.NE.AND P1, PT, R3, 0x4, PT ;  /* 0x000000040300780c */ /* 0x000fc80003f25270 */
[----:B------:R-:W-:Y:S02]  /*b6c0*/  SEL R5, RZ, 0x1, P1 ;  /* 0x00000001ff057807 */ /* 0x000fe40000800000 */
[----:B------:R-:W-:Y:S02]  /*b6d0*/  SEL R3, R3, RZ, P1 ;  /* 0x000000ff03037207 */ /* 0x000fe40000800000 */
[----:B------:R-:W-:-:S03]  /*b6e0*/  LOP3.LUT R6, R0, R5, RZ, 0x3c, !PT ;  /* 0x0000000500067212 */ /* 0x000fc600078e3cff */
[----:B------:R-:W-:Y:S01]  /*b6f0*/  IMAD R8, R3, 0x8, R2 ;  /* 0x0000000803087824 */ /* 0x000fe200078e0202 */
[----:B------:R-:W-:Y:S01]  /*b700*/  SHF.L.U32 R5, R6, 0x1f, RZ ;  /* 0x0000001f06057819 */ /* 0x000fe200000006ff */
[----:B0-----:R-:W-:Y:S06]  /*b710*/  @!P0 BRA `(.L_x_310) ;  /* 0x0000000000dc8947 */ /* 0x001fec0003800000 */
.L_x_321:
[----:B------:R-:W1:Y:S01]  /*b720*/  SYNCS.PHASECHK.TRANS64.TRYWAIT P0, [R8+URZ], R5 ;  /* 0x00000005080075a7 */ /* 0x000e62000800017f */
[----:B------:R-:W-:-:S05]  /*b730*/  VIADD R0, R3, 0x1 ;  /* 0x0000000103007836 */ /* 0x000fca0000000000 */
[----:B------:R-:W-:-:S04]  /*b740*/  ISETP.NE.AND P1, PT, R0, 0x4, PT ;  /* 0x000000040000780c */ /* 0x000fc80003f25270 */
[----:B------:R-:W-:Y:S02]  /*b750*/  SEL R3, RZ, 0x1, P1 ;  /* 0x00000001ff037807 */ /* 0x000fe40000800000 */
[----:B0-----:R-:W-:Y:S02]  /*b760*/  SEL R7, R0, RZ, P1 ;  /* 0x000000ff00077207 */ /* 0x001fe40000800000 */
[----:B------:R-:W-:-:S03]  /*b770*/  LOP3.LUT R9, R6, R3, RZ, 0x3c, !PT ;  /* 0x0000000306097212 */ /* 0x000fc600078e3cff */
[----:B------:R-:W-:Y:S01]  /*b780*/  IMAD R11, R7, 0x8, R2 ;  /* 0x00000008070b7824 */ /* 0x000fe200078e0202 */
[----:B------:R-:W-:Y:S01]  /*b790*/  SHF.L.U32 R6, R9, 0x1f, RZ ;  /* 0x0000001f09067819 */ /* 0x000fe200000006ff */
[----:B-1----:R-:W-:Y:S06]  /*b7a0*/  @!P0 BRA `(.L_x_311) ;  /* 0x0000000000cc8947 */ /* 0x002fec0003800000 */
.L_x_322:
[----:B------:R-:W1:Y:S01]  /*b7b0*/  SYNCS.PHASECHK.TRANS64.TRYWAIT P0, [R11+URZ], R6 ;  /* 0x000000060b0075a7 */ /* 0x000e62000800017f */
[----:B------:R-:W-:-:S05]  /*b7c0*/  VIADD R0, R7, 0x1 ;  /* 0x0000000107007836 */ /* 0x000fca0000000000 */
[----:B------:R-:W-:-:S04]  /*b7d0*/  ISETP.NE.AND P1, PT, R0, 0x4, PT ;  /* 0x000000040000780c */ /* 0x000fc80003f25270 */
[----:B------:R-:W-:Y:S02]  /*b7e0*/  SEL R4, RZ, 0x1, P1 ;  /* 0x00000001ff047807 */ /* 0x000fe40000800000 */
[----:B------:R-:W-:Y:S02]  /*b7f0*/  SEL R3, R0, RZ, P1 ;  /* 0x000000ff00037207 */ /* 0x000fe40000800000 */
[----:B------:R-:W-:Y:S01]  /*b800*/  LOP3.LUT R0, R9, R4, RZ, 0x3c, !PT ;  /* 0x0000000409007212 */ /* 0x000fe200078e3cff */
[----:B-1----:R-:W-:Y:S06]  /*b810*/  @!P0 BRA `(.L_x_312) ;  /* 0x0000000000c48947 */ /* 0x002fec0003800000 */
.L_x_323:
[----:B------:R-:W-:Y:S01]  /*b820*/  IMAD R3, R3, 0x8, R2 ;  /* 0x0000000803037824 */ /* 0x000fe200078e0202 */
[----:B------:R-:W-:-:S07]  /*b830*/  SHF.L.U32 R0, R0, 0x1f, RZ ;  /* 0x0000001f00007819 */ /* 0x000fce00000006ff */
.L_x_313:
[----:B--2---:R2:W3:Y:S02]  /*b840*/  SYNCS.PHASECHK.TRANS64.TRYWAIT P0, [R3+URZ], R0 ;  /* 0x00000000030075a7 */ /* 0x0044e4000800017f */
[----:B---3--:R-:W-:Y:S05]  /*b850*/  @!P0 NANOSLEEP.SYNCS 0x989680 ;  /* 0x009896800000895d */ /* 0x008fea0003900000 */
[----:B------:R-:W3:Y:S02]  /*b860*/  @!P0 SYNCS.PHASECHK.TRANS64 P0, [R3+URZ], R0 ;  /* 0x00000000030085a7 */ /* 0x000ee4000800007f */
[----:B---3--:R-:W-:Y:S05]  /*b870*/  @!P0 BRA `(.L_x_313) ;  /* 0xfffffffc00f08947 */ /* 0x008fea000383ffff */
.L_x_308:
[----:B------:R-:W-:Y:S05]  /*b880*/  BSYNC B0 ;  /* 0x0000000000007941 */ /* 0x000fea0003800000 */
.L_x_307:
[----:B------:R-:W-:Y:S05]  /*b890*/  EXIT ;  /* 0x000000000000794d */ /* 0x000fea0003800000 */
.L_x_21:
[----:B---3--:R3:W4:Y:S02]  /*b8a0*/  SYNCS.PHASECHK.TRANS64.TRYWAIT P1, [R3+URZ], R0 ;  /* 0x00000000030075a7 */ /* 0x008724000802017f */
[----:B----4-:R-:W-:Y:S05]  /*b8b0*/  @!P1 NANOSLEEP.SYNCS 0x989680 ;  /* 0x009896800000995d */ /* 0x010fea0003900000 */
[----:B------:R-:W4:Y:S02]  /*b8c0*/  @!P1 SYNCS.PHASECHK.TRANS64 P1, [R3+URZ], R0 ;  /* 0x00000000030095a7 */ /* 0x000f24000802007f */
[----:B----4-:R-:W-:Y:S05]  /*b8d0*/  @!P1 BRA `(.L_x_21) ;  /* 0xfffffffc00f09947 */ /* 0x010fea000383ffff */
[----:B------:R-:W-:Y:S05]  /*b8e0*/  BRA `(.L_x_20) ;  /* 0xffffff5c00147947 */ /* 0x000fea000383ffff */
.L_x_26:
[----:B-1----:R1:W2:Y:S02]  /*b8f0*/  SYNCS.PHASECHK.TRANS64.TRYWAIT P1, [R5+URZ], R4 ;  /* 0x00000004050075a7 */ /* 0x0022a4000802017f */
[----:B--2---:R-:W-:Y:S05]  /*b900*/  @!P1 NANOSLEEP.SYNCS 0x989680 ;  /* 0x009896800000995d */ /* 0x004fea0003900000 */
[----:B------:R-:W2:Y:S02]  /*b910*/  @!P1 SYNCS.PHASECHK.TRANS64 P1, [R5+URZ], R4 ;  /* 0x00000004050095a7 */ /* 0x000ea4000802007f */
[----:B--2---:R-:W-:Y:S05]  /*b920*/  @!P1 BRA `(.L_x_26) ;  /* 0xfffffffc00f09947 */ /* 0x004fea000383ffff */
[----:B------:R-:W-:Y:S05]  /*b930*/  BRA `(.L_x_25) ;  /* 0xffffff6000107947 */ /* 0x000fea000383ffff */
.L_x_295:
[----:B------:R-:W-:Y:S01]  /*b940*/  BSSY B1, `(.L_x_314) ;  /* 0x0000006000017945 */ /* 0x000fe20003800000 */
[----:B------:R-:W-:-:S07]  /*b950*/  IMAD.MOV.U32 R15, RZ, RZ, -0x1 ;  /* 0xffffffffff0f7424 */ /* 0x000fce00078e00ff */
[----:B------:R-:W-:Y:S05]  /*b960*/  WARPSYNC.COLLECTIVE R15, `(.L_x_315) ;  /* 0x000000000f0c7348 */ /* 0x000fea0003c00000 */
[----:B------:R-:W-:Y:S02]  /*b970*/  ELECT P6, UR62, PT ;  /* 0x00000000003e782f */ /* 0x000fe400038c0000 */
[----:B------:R-:W-:Y:S01]  /*b980*/  MOV R14, UR62 ;  /* 0x0000003e000e7c02 */ /* 0x000fe20008000f00 */
[----:B------:R-:W-:Y:S10]  /*b990*/  ENDCOLLECTIVE ;  /* 0x000000000000791b */ /* 0x000ff40003800000 */
.L_x_315:
[----:B------:R-:W-:Y:S05]  /*b9a0*/  BSYNC B1 ;  /* 0x0000000000017941 */ /* 0x000fea0003800000 */
.L_x_314:
[----:B------:R-:W-:Y:S05]  /*b9b0*/  BRA `(.L_x_316) ;  /* 0xfffffff0003c7947 */ /* 0x000fea000383ffff */
.L_x_298:
[----:B-1----:R1:W2:Y:S02]  /*b9c0*/  SYNCS.PHASECHK.TRANS64.TRYWAIT P0, [R23+URZ+0x20], R14 ;  /* 0x0000200e170075a7 */ /* 0x0022a4000800017f */
[----:B--2---:R-:W-:Y:S05]  /*b9d0*/  @!P0 NANOSLEEP.SYNCS 0x989680 ;  /* 0x009896800000895d */ /* 0x004fea0003900000 */
[----:B------:R-:W2:Y:S02]  /*b9e0*/  @!P0 SYNCS.PHASECHK.TRANS64 P0, [R23+URZ+0x20], R14 ;  /* 0x0000200e170085a7 */ /* 0x000ea4000800007f */
[----:B--2---:R-:W-:Y:S05]  /*b9f0*/  @!P0 BRA `(.L_x_298) ;  /* 0xfffffffc00f08947 */ /* 0x004fea000383ffff */
[----:B------:R-:W-:Y:S05]  /*ba00*/  BRA `(.L_x_317) ;  /* 0xfffffff000747947 */ /* 0x000fea000383ffff */
.L_x_306:
[----:B------:R-:W-:Y:S01]  /*ba10*/  BSSY B0, `(.L_x_318) ;  /* 0x0000006000007945 */ /* 0x000fe20003800000 */
[----:B------:R-:W-:-:S07]  /*ba20*/  IMAD.MOV.U32 R15, RZ, RZ, -0x1 ;  /* 0xffffffffff0f7424 */ /* 0x000fce00078e00ff */
[----:B------:R-:W-:Y:S05]  /*ba30*/  WARPSYNC.COLLECTIVE R15, `(.L_x_319) ;  /* 0x000000000f0c7348 */ /* 0x000fea0003c00000 */
[----:B------:R-:W-:Y:S02]  /*ba40*/  ELECT P6, UR62, PT ;  /* 0x00000000003e782f */ /* 0x000fe400038c0000 */
[----:B------:R-:W-:Y:S01]  /*ba50*/  MOV R14, UR62 ;  /* 0x0000003e000e7c02 */ /* 0x000fe20008000f00 */
[----:B------:R-:W-:Y:S10]  /*ba60*/  ENDCOLLECTIVE ;  /* 0x000000000000791b */ /* 0x000ff40003800000 */
.L_x_319:
[----:B------:R-:W-:Y:S05]  /*ba70*/  BSYNC B0 ;  /* 0x0000000000007941 */ /* 0x000fea0003800000 */
.L_x_318:
[----:B------:R-:W-:Y:S05]  /*ba80*/  BRA `(.L_x_320) ;  /* 0xfffffff800d07947 */ /* 0x000fea000383ffff */
.L_x_310:
[----:B0-----:R0:W1:Y:S02]  /*ba90*/  SYNCS.PHASECHK.TRANS64.TRYWAIT P0, [R7+URZ], R4 ;  /* 0x00000004070075a7 */ /* 0x001064000800017f */
[----:B-1----:R-:W-:Y:S05]  /*baa0*/  @!P0 NANOSLEEP.SYNCS 0x989680 ;  /* 0x009896800000895d */ /* 0x002fea0003900000 */
[----:B------:R-:W1:Y:S02]  /*bab0*/  @!P0 SYNCS.PHASECHK.TRANS64 P0, [R7+URZ], R4 ;  /* 0x00000004070085a7 */ /* 0x000e64000800007f */
[----:B-1----:R-:W-:Y:S05]  /*bac0*/  @!P0 BRA `(.L_x_310) ;  /* 0xfffffffc00f08947 */ /* 0x002fea000383ffff */
[----:B------:R-:W-:Y:S05]  /*bad0*/  BRA `(.L_x_321) ;  /* 0xfffffffc00107947 */ /* 0x000fea000383ffff */
.L_x_311:
[----:B0-----:R0:W1:Y:S02]  /*bae0*/  SYNCS.PHASECHK.TRANS64.TRYWAIT P0, [R8+URZ], R5 ;  /* 0x00000005080075a7 */ /* 0x001064000800017f */
[----:B-1----:R-:W-:Y:S05]  /*baf0*/  @!P0 NANOSLEEP.SYNCS 0x989680 ;  /* 0x009896800000895d */ /* 0x002fea0003900000 */
[----:B------:R-:W1:Y:S02]  /*bb00*/  @!P0 SYNCS.PHASECHK.TRANS64 P0, [R8+URZ], R5 ;  /* 0x00000005080085a7 */ /* 0x000e64000800007f */
[----:B-1----:R-:W-:Y:S05]  /*bb10*/  @!P0 BRA `(.L_x_311) ;  /* 0xfffffffc00f08947 */ /* 0x002fea000383ffff */
[----:B------:R-:W-:Y:S05]  /*bb20*/  BRA `(.L_x_322) ;  /* 0xfffffffc00207947 */ /* 0x000fea000383ffff */
.L_x_312:
[----:B-1----:R1:W2:Y:S02]  /*bb30*/  SYNCS.PHASECHK.TRANS64.TRYWAIT P0, [R11+URZ], R6 ;  /* 0x000000060b0075a7 */ /* 0x0022a4000800017f */
[----:B--2---:R-:W-:Y:S05]  /*bb40*/  @!P0 NANOSLEEP.SYNCS 0x989680 ;  /* 0x009896800000895d */ /* 0x004fea0003900000 */
[----:B------:R-:W2:Y:S02]  /*bb50*/  @!P0 SYNCS.PHASECHK.TRANS64 P0, [R11+URZ], R6 ;  /* 0x000000060b0085a7 */ /* 0x000ea4000800007f */
[----:B--2---:R-:W-:Y:S05]  /*bb60*/  @!P0 BRA `(.L_x_312) ;  /* 0xfffffffc00f08947 */ /* 0x004fea000383ffff */
[----:B------:R-:W-:Y:S05]  /*bb70*/  BRA `(.L_x_323) ;  /* 0xfffffffc00287947 */ /* 0x000fea000383ffff */
.L_x_324:
[----:B------:R-:W-:-:S00]  /*bb80*/  BRA `(.L_x_324) ;  /* 0xfffffffc00fc7947 */ /* 0x000fc0000383ffff */
[----:B------:R-:W-:-:S00]  /*bb90*/  NOP ;  /* 0x0000000000007918 */ /* 0x000fc00000000000 */
        /* <DEDUP_REMOVED lines=14> */
.L_x_325:


//--------------------- .nv.global.init           --------------------------
	.section	.nv.global.init,"aw",@progbits
.nv.global.init:
	.type		$str$22,@object
	.size		$str$22,($str$23 - $str$22)
$str$22:
        /*0000*/ 	.byte	0x6b, 0x5f, 0x74, 0x69, 0x6c, 0x65, 0x5f, 0x63, 0x6f, 0x75, 0x6e, 0x74, 0x20, 0x3e, 0x3d, 0x20
        /*0010*/ 	.byte	0x31, 0x00
	.type		$str$23,@object
	.size		$str$23,(__unnamed_1 - $str$23)
$str$23:
        /*0012*/ 	.byte	0x2f, 0x74, 0x6d, 0x70, 0x2f, 0x63, 0x75, 0x74, 0x6c, 0x61, 0x73, 0x73, 0x5f, 0x73, 0x77, 0x65
        /*0022*/ 	.byte	0x65, 0x70, 0x5f, 0x73, 0x72, 0x63, 0x2f, 0x69, 0x6e, 0x63, 0x6c, 0x75, 0x64, 0x65, 0x2f, 0x63
        /*0032*/ 	.byte	0x75, 0x74, 0x6c, 0x61, 0x73, 0x73, 0x2f, 0x67, 0x65, 0x6d, 0x6d, 0x2f, 0x63, 0x6f, 0x6c, 0x6c
        /*0042*/ 	.byte	0x65, 0x63, 0x74, 0x69, 0x76, 0x65, 0x2f, 0x73, 0x6d, 0x39, 0x30, 0x5f, 0x6d, 0x6d, 0x61, 0x5f
        /*0052*/ 	.byte	0x74, 0x6d, 0x61, 0x5f, 0x67, 0x6d, 0x6d, 0x61, 0x5f, 0x73, 0x73, 0x5f, 0x77, 0x61, 0x72, 0x70
        /*0062*/ 	.byte	0x73, 0x70, 0x65, 0x63, 0x69, 0x61, 0x6c, 0x69, 0x7a, 0x65, 0x64, 0x2e, 0x68, 0x70, 0x70, 0x00
	.type		__unnamed_1,@object
	.size		__unnamed_1,(.L_0 - __unnamed_1)
__unnamed_1:
        /*0072*/ 	.byte	0x76, 0x6f, 0x69, 0x64, 0x20, 0x63, 0x75, 0x74, 0x6c, 0x61, 0x73, 0x73, 0x3a, 0x3a, 0x67, 0x65
        /* <DEDUP_REMOVED lines=180> */
        /*0bc2*/ 	.byte	0x74, 0x69, 0x74, 0x79, 0x5d, 0x00
.L_0:


//--------------------- .nv.shared._ZN7cutlass13device_kernelINS_4gemm6kernel13GemmUniversalIN4cute5tupleIJiiiiEEENS1_10collective13CollectiveMmaINS1_34MainloopSm90TmaGmmaWarpSpecializedILi4ENS5_IJNS4_1CILi4EEENSA_ILi1EEESC_EEENS1_35KernelTmaWarpSpecializedCooperativeEEENS5_IJNSA_ILi128EEENSA_ILi256EEENSA_ILi64EEEEEENS_6half_tENS5_IJlSC_lEEESK_SL_NS4_8TiledMMAINS4_8MMA_AtomIJNS4_4SM904GMMA26MMA_64x256x16_F32F16F16_SSILNSP_5MajorE0ELSR_0ELNSP_7ScaleInE1ELSS_1EEEEEENS4_6LayoutINS5_IJNSA_ILi2EEESC_SC_EEENS5_IJSC_NSA_ILi0EEESY_EEEEENS5_IJNS4_10UnderscoreES11_S11_EEEEENS4_13SM90_TMA_LOADENS4_14ComposedLayoutINS4_7SwizzleILi3ELi4ELi3EEENS4_18smem_ptr_flag_bitsILi16EEENSV_INS5_IJNSA_ILi8EEESI_EEENS5_IJSI_SC_EEEEEEEvNS4_8identityENS4_23SM90_TMA_LOAD_MULTICASTES1E_vS1F_EENS_8epilogue10collective6detail29Sm90TmaWarpSpecializedAdapterINS1J_15DefaultEpilogueISK_SL_SL_NS1I_6thread17LinearCombinationISK_Li1EffLNS1N_9ScaleType4KindE0ELNS_15FloatRoundStyleE2ESK_EENS1_15EpilogueDefaultEEEEEvvEEEEvNT_6ParamsE --------------------------
	.section	.nv.shared._ZN7cutlass13device_kernelINS_4gemm6kernel13GemmUniversalIN4cute5tupleIJiiiiEEENS1_10collective13CollectiveMmaINS1_34MainloopSm90TmaGmmaWarpSpecializedILi4ENS5_IJNS4_1CILi4EEENSA_ILi1EEESC_EEENS1_35KernelTmaWarpSpecializedCooperativeEEENS5_IJNSA_ILi128EEENSA_ILi256EEENSA_ILi64EEEEEENS_6half_tENS5_IJlSC_lEEESK_SL_NS4_8TiledMMAINS4_8MMA_AtomIJNS4_4SM904GMMA26MMA_64x256x16_F32F16F16_SSILNSP_5MajorE0ELSR_0ELNSP_7ScaleInE1ELSS_1EEEEEENS4_6LayoutINS5_IJNSA_ILi2EEESC_SC_EEENS5_IJSC_NSA_ILi0EEESY_EEEEENS5_IJNS4_10UnderscoreES11_S11_EEEEENS4_13SM90_TMA_LOADENS4_14ComposedLayoutINS4_7SwizzleILi3ELi4ELi3EEENS4_18smem_ptr_flag_bitsILi16EEENSV_INS5_IJNSA_ILi8EEESI_EEENS5_IJSI_SC_EEEEEEEvNS4_8identityENS4_23SM90_TMA_LOAD_MULTICASTES1E_vS1F_EENS_8epilogue10collective6detail29Sm90TmaWarpSpecializedAdapterINS1J_15DefaultEpilogueISK_SL_SL_NS1I_6thread17LinearCombinationISK_Li1EffLNS1N_9ScaleType4KindE0ELNS_15FloatRoundStyleE2ESK_EENS1_15EpilogueDefaultEEEEEvvEEEEvNT_6ParamsE,"aw",@nobits
	.sectionflags	@""
	.align	16
	.zero		1024


//--------------------- .nv.shared.reserved.0     --------------------------
	.section	.nv.shared.reserved.0,"aw",@nobits
	.weak		__nv_reservedSMEM_offset_0_alias
	.size		__nv_reservedSMEM_offset_0_alias, 0, 0
	.other		__nv_reservedSMEM_offset_0_alias,@"STO_CUDA_RESERVED_SHARED STV_DEFAULT"
__nv_reservedSMEM_offset_0_alias:
	.zero		0


//--------------------- .nv.global                --------------------------
	.section	.nv.global,"aw",@nobits
.nv.global:
	.type		_ZN40_INTERNAL_ef65cc21_4_k_cu_96f2d0c7_264404cute1_E,@object
	.size		_ZN40_INTERNAL_ef65cc21_4_k_cu_96f2d0c7_264404cute1_E,(_ZN40_INTERNAL_ef65cc21_4_k_cu_96f2d0c7_264404cuda3std3__45__cpo6cbeginE - _ZN40_INTERNAL_ef65cc21_4_k_cu_96f2d0c7_264404cute1_E)
_ZN40_INTERNAL_ef65cc21_4_k_cu_96f2d0c7_264404cute1_E:
	.zero		1
	.type		_ZN40_INTERNAL_ef65cc21_4_k_cu_96f2d0c7_264404cuda3std3__45__cpo6cbeginE,@object
	.size		_ZN40_INTERNAL_ef65cc21_4_k_cu_96f2d0c7_264404cuda3std3__45__cpo6cbeginE,(_ZN40_INTERNAL_ef65cc21_4_k_cu_96f2d0c7_264404cuda3std3__48in_placeE - _ZN40_INTERNAL_ef65cc21_4_k_cu_96f2d0c7_264404cuda3std3__45__cpo6cbeginE)
_ZN40_INTERNAL_ef65cc21_4_k_cu_96f2d0c7_264404cuda3std3__45__cpo6cbeginE:
	.zero		1
	.type		_ZN40_INTERNAL_ef65cc21_4_k_cu_96f2d0c7_264404cuda3std3__48in_placeE,@object
	.size		_ZN40_INTERNAL_ef65cc21_4_k_cu_96f2d0c7_264404cuda3std3__48in_placeE,(_ZN40_INTERNAL_ef65cc21_4_k_cu_96f2d0c7_264404cuda3std6ranges3__45__cpo9iter_moveE - _ZN40_INTERNAL_ef65cc21_4_k_cu_96f2d0c7_264404cuda3std3__48in_placeE)
_ZN40_INTERNAL_ef65cc21_4_k_cu_96f2d0c7_264404cuda3std3__48in_placeE:
	.zero		1
	.type		_ZN40_INTERNAL_ef65cc21_4_k_cu_96f2d0c7_264404cuda3std6ranges3__45__cpo9iter_moveE,@object
	.size		_ZN40_INTERNAL_ef65cc21_4_k_cu_96f2d0c7_264404cuda3std6ranges3__45__cpo9iter_moveE,(_ZN40_INTERNAL_ef65cc21_4_k_cu_96f2d0c7_264404cuda3std3__45__cpo5beginE - _ZN40_INTERNAL_ef65cc21_4_k_cu_96f2d0c7_264404cuda3std6ranges3__45__cpo9iter_moveE)
_ZN40_INTERNAL_ef65cc21_4_k_cu_96f2d0c7_264404cuda3std6ranges3__45__cpo9iter_moveE:
	.zero		1
	.type		_ZN40_INTERNAL_ef65cc21_4_k_cu_96f2d0c7_264404cuda3std3__45__cpo5beginE,@object
	.size		_ZN40_INTERNAL_ef65cc21_4_k_cu_96f2d0c7_264404cuda3std3__45__cpo5beginE,(_ZN40_INTERNAL_ef65cc21_4_k_cu_96f2d0c7_264404cuda3std3__442_GLOBAL__N__ef65cc21_4_k_cu_96f2d0c7_264406ignoreE - _ZN40_INTERNAL_ef65cc21_4_k_cu_96f2d0c7_264404cuda3std3__45__cpo5beginE)
_ZN40_INTERNAL_ef65cc21_4_k_cu_96f2d0c7_264404cuda3std3__45__cpo5beginE:
	.zero		1
	.type		_ZN40_INTERNAL_ef65cc21_4_k_cu_96f2d0c7_264404cuda3std3__442_GLOBAL__N__ef65cc21_4_k_cu_96f2d0c7_264406ignoreE,@object
	.size		_ZN40_INTERNAL_ef65cc21_4_k_cu_96f2d0c7_264404cuda3std3__442_GLOBAL__N__ef65cc21_4_k_cu_96f2d0c7_264406ignoreE,(_ZN40_INTERNAL_ef65cc21_4_k_cu_96f2d0c7_264404cute7productE - _ZN40_INTERNAL_ef65cc21_4_k_cu_96f2d0c7_264404cuda3std3__442_GLOBAL__N__ef65cc21_4_k_cu_96f2d0c7_264406ignoreE)
_ZN40_INTERNAL_ef65cc21_4_k_cu_96f2d0c7_264404cuda3std3__442_GLOBAL__N__ef65cc21_4_k_cu_96f2d0c7_264406ignoreE:
	.zero		1
	.type		_ZN40_INTERNAL_ef65cc21_4_k_cu_96f2d0c7_264404cute7productE,@object
	.size		_ZN40_INTERNAL_ef65cc21_4_k_cu_96f2d0c7_264404cute7productE,(_ZN40_INTERNAL_ef65cc21_4_k_cu_96f2d0c7_264404cuda3std3__45__cpo3endE - _ZN40_INTERNAL_ef65cc21_4_k_cu_96f2d0c7_264404cute7productE)
_ZN40_INTERNAL_ef65cc21_4_k_cu_96f2d0c7_264404cute7productE:
	.zero		1
	.type		_ZN40_INTERNAL_ef65cc21_4_k_cu_96f2d0c7_264404cuda3std3__45__cpo3endE,@object
	.size		_ZN40_INTERNAL_ef65cc21_4_k_cu_96f2d0c7_264404cuda3std3__45__cpo3endE,(_ZN40_INTERNAL_ef65cc21_4_k_cu_96f2d0c7_264404cuda3std3__419piecewise_constructE - _ZN40_INTERNAL_ef65cc21_4_k_cu_96f2d0c7_264404cuda3std3__45__cpo3endE)
_ZN40_INTERNAL_ef65cc21_4_k_cu_96f2d0c7_264404cuda3std3__45__cpo3endE:
	.zero		1
	.type		_ZN40_INTERNAL_ef65cc21_4_k_cu_96f2d0c7_264404cuda3std3__419piecewise_constructE,@object
	.size		_ZN40_INTERNAL_ef65cc21_4_k_cu_96f2d0c7_264404cuda3std3__419piecewise_constructE,(_ZN40_INTERNAL_ef65cc21_4_k_cu_96f2d0c7_264404cuda3std3__45__cpo4cendE - _ZN40_INTERNAL_ef65cc21_4_k_cu_96f2d0c7_264404cuda3std3__419piecewise_constructE)
_ZN40_INTERNAL_ef65cc21_4_k_cu_96f2d0c7_264404cuda3std3__419piecewise_constructE:
	.zero		1
	.type		_ZN40_INTERNAL_ef65cc21_4_k_cu_96f2d0c7_264404cuda3std3__45__cpo4cendE,@object
	.size		_ZN40_INTERNAL_ef65cc21_4_k_cu_96f2d0c7_264404cuda3std3__45__cpo4cendE,(_ZN40_INTERNAL_ef65cc21_4_k_cu_96f2d0c7_264404cuda3std6ranges3__45__cpo4swapE - _ZN40_INTERNAL_ef65cc21_4_k_cu_96f2d0c7_264404cuda3std3__45__cpo4cendE)
_ZN40_INTERNAL_ef65cc21_4_k_cu_96f2d0c7_264404cuda3std3__45__cpo4cendE:
	.zero		1
	.type		_ZN40_INTERNAL_ef65cc21_4_k_cu_96f2d0c7_264404cuda3std6ranges3__45__cpo4swapE,@object
	.size		_ZN40_INTERNAL_ef65cc21_4_k_cu_96f2d0c7_264404cuda3std6ranges3__45__cpo4swapE,(.L_8 - _ZN40_INTERNAL_ef65cc21_4_k_cu_96f2d0c7_264404cuda3std6ranges3__45__cpo4swapE)
_ZN40_INTERNAL_ef65cc21_4_k_cu_96f2d0c7_264404cuda3std6ranges3__45__cpo4swapE:
	.zero		1
.L_8:


//--------------------- .nv.constant0._ZN7cutlass13device_kernelINS_4gemm6kernel13GemmUniversalIN4cute5tupleIJiiiiEEENS1_10collective13CollectiveMmaINS1_34MainloopSm90TmaGmmaWarpSpecializedILi4ENS5_IJNS4_1CILi4EEENSA_ILi1EEESC_EEENS1_35KernelTmaWarpSpecializedCooperativeEEENS5_IJNSA_ILi128EEENSA_ILi256EEENSA_ILi64EEEEEENS_6half_tENS5_IJlSC_lEEESK_SL_NS4_8TiledMMAINS4_8MMA_AtomIJNS4_4SM904GMMA26MMA_64x256x16_F32F16F16_SSILNSP_5MajorE0ELSR_0ELNSP_7ScaleInE1ELSS_1EEEEEENS4_6LayoutINS5_IJNSA_ILi2EEESC_SC_EEENS5_IJSC_NSA_ILi0EEESY_EEEEENS5_IJNS4_10UnderscoreES11_S11_EEEEENS4_13SM90_TMA_LOADENS4_14ComposedLayoutINS4_7SwizzleILi3ELi4ELi3EEENS4_18smem_ptr_flag_bitsILi16EEENSV_INS5_IJNSA_ILi8EEESI_EEENS5_IJSI_SC_EEEEEEEvNS4_8identityENS4_23SM90_TMA_LOAD_MULTICASTES1E_vS1F_EENS_8epilogue10collective6detail29Sm90TmaWarpSpecializedAdapterINS1J_15DefaultEpilogueISK_SL_SL_NS1I_6thread17LinearCombinationISK_Li1EffLNS1N_9ScaleType4KindE0ELNS_15FloatRoundStyleE2ESK_EENS1_15EpilogueDefaultEEEEEvvEEEEvNT_6ParamsE --------------------------
	.section	.nv.constant0._ZN7cutlass13device_kernelINS_4gemm6kernel13GemmUniversalIN4cute5tupleIJiiiiEEENS1_10collective13CollectiveMmaINS1_34MainloopSm90TmaGmmaWarpSpecializedILi4ENS5_IJNS4_1CILi4EEENSA_ILi1EEESC_EEENS1_35KernelTmaWarpSpecializedCooperativeEEENS5_IJNSA_ILi128EEENSA_ILi256EEENSA_ILi64EEEEEENS_6half_tENS5_IJlSC_lEEESK_SL_NS4_8TiledMMAINS4_8MMA_AtomIJNS4_4SM904GMMA26MMA_64x256x16_F32F16F16_SSILNSP_5MajorE0ELSR_0ELNSP_7ScaleInE1ELSS_1EEEEEENS4_6LayoutINS5_IJNSA_ILi2EEESC_SC_EEENS5_IJSC_NSA_ILi0EEESY_EEEEENS5_IJNS4_10UnderscoreES11_S11_EEEEENS4_13SM90_TMA_LOADENS4_14ComposedLayoutINS4_7SwizzleILi3ELi4ELi3EEENS4_18smem_ptr_flag_bitsILi16EEENSV_INS5_IJNSA_ILi8EEESI_EEENS5_IJSI_SC_EEEEEEEvNS4_8identityENS4_23SM90_TMA_LOAD_MULTICASTES1E_vS1F_EENS_8epilogue10collective6detail29Sm90TmaWarpSpecializedAdapterINS1J_15DefaultEpilogueISK_SL_SL_NS1I_6thread17LinearCombinationISK_Li1EffLNS1N_9ScaleType4KindE0ELNS_15FloatRoundStyleE2ESK_EENS1_15EpilogueDefaultEEEEEvvEEEEvNT_6ParamsE,"a",@progbits
	.sectionflags	@""
	.align	4
.nv.constant0._ZN7cutlass13device_kernelINS_4gemm6kernel13GemmUniversalIN4cute5tupleIJiiiiEEENS1_10collective13CollectiveMmaINS1_34MainloopSm90TmaGmmaWarpSpecializedILi4ENS5_IJNS4_1CILi4EEENSA_ILi1EEESC_EEENS1_35KernelTmaWarpSpecializedCooperativeEEENS5_IJNSA_ILi128EEENSA_ILi256EEENSA_ILi64EEEEEENS_6half_tENS5_IJlSC_lEEESK_SL_NS4_8TiledMMAINS4_8MMA_AtomIJNS4_4SM904GMMA26MMA_64x256x16_F32F16F16_SSILNSP_5MajorE0ELSR_0ELNSP_7ScaleInE1ELSS_1EEEEEENS4_6LayoutINS5_IJNSA_ILi2EEESC_SC_EEENS5_IJSC_NSA_ILi0EEESY_EEEEENS5_IJNS4_10UnderscoreES11_S11_EEEEENS4_13SM90_TMA_LOADENS4_14ComposedLayoutINS4_7SwizzleILi3ELi4ELi3EEENS4_18smem_ptr_flag_bitsILi16EEENSV_INS5_IJNSA_ILi8EEESI_EEENS5_IJSI_SC_EEEEEEEvNS4_8identityENS4_23SM90_TMA_LOAD_MULTICASTES1E_vS1F_EENS_8epilogue10collective6detail29Sm90TmaWarpSpecializedAdapterINS1J_15DefaultEpilogueISK_SL_SL_NS1I_6thread17LinearCombinationISK_Li1EffLNS1N_9ScaleType4KindE0ELNS_15FloatRoundStyleE2ESK_EENS1_15EpilogueDefaultEEEEEvvEEEEvNT_6ParamsE:
	.zero		1664


//--------------------- SYMBOLS --------------------------

	.type		.nv.reservedSmem.offset0,@object
	.size		.nv.reservedSmem.offset0,0x4
	.type		__assertfail,@function
